// auto-generated by cutlass_sweep.conv — config: {"arch": "sm_90", "cluster_m": 1, "cluster_n": 1, "conv_kind": "dgrad", "dtype": "fp16", "ndim": 3, "tile_k": 64, "tile_m": 64, "tile_n": 128}
#include "cutlass/cutlass.h"
#include "cute/tensor.hpp"
#include "cutlass/kernel_hardware_info.hpp"
#include "cutlass/conv/convolution.h"
#include "cutlass/conv/dispatch_policy.hpp"
#include "cutlass/conv/collective/collective_builder.hpp"
#include "cutlass/conv/kernel/conv_universal.hpp"
#include "cutlass/conv/device/conv_universal_adapter.hpp"
#include "cutlass/epilogue/collective/collective_builder.hpp"

using namespace cute;
using Elem = cutlass::half_t;
using Acc  = float;
using LayoutAB = cutlass::layout::TensorNDHWC;
using LayoutC  = cutlass::layout::TensorNDHWC;
constexpr auto ConvOp = cutlass::conv::Operator::kDgrad;
using TileShape    = Shape<_64, _128, Shape<_64>>;
using ClusterShape = Shape<_1, _1, _1>;

using CollectiveEpilogue = typename cutlass::epilogue::collective::CollectiveBuilder<
    cutlass::arch::Sm90, cutlass::arch::OpClassTensorOp,
    TileShape, ClusterShape,
    cutlass::epilogue::collective::EpilogueTileAuto,
    Acc, Acc,
    Elem, LayoutC, 128 / cutlass::sizeof_bits<Elem>::value,
    Elem, LayoutC, 128 / cutlass::sizeof_bits<Elem>::value,
    cutlass::epilogue::collective::EpilogueScheduleAuto
  >::CollectiveOp;

using CollectiveMainloop = typename cutlass::conv::collective::CollectiveBuilder<
    cutlass::arch::Sm90, cutlass::arch::OpClassTensorOp, ConvOp,
    Elem, LayoutAB, 128 / cutlass::sizeof_bits<Elem>::value,
    Elem, LayoutAB, 128 / cutlass::sizeof_bits<Elem>::value,
    Acc,
    TileShape, ClusterShape,
    cutlass::conv::collective::StageCountAutoCarveout<
        static_cast<int>(sizeof(typename CollectiveEpilogue::SharedStorage))>,
    cutlass::conv::collective::KernelScheduleAuto
  >::CollectiveOp;

using ProblemShape = cutlass::conv::ConvProblemShape<
    ConvOp, CollectiveMainloop::DispatchPolicy::NumSpatialDimensions>;
using ConvKernel = cutlass::conv::kernel::ConvUniversal<
    ProblemShape, CollectiveMainloop, CollectiveEpilogue>;
using Conv = cutlass::conv::device::ConvUniversalAdapter<ConvKernel>;

auto* _anchor = &cutlass::device_kernel<ConvKernel>;


// ===== COMPILED SASS (sm_90a) =====

	.target	sm_90a

	.elftype	@"ET_EXEC"


//--------------------- .note.nv.tkinfo           --------------------------
	.section	.note.nv.tkinfo,"",@"SHT_NOTE"
	.sectionflags	@"SHF_NOTE_NV_TKINFO"
	.tkinfo
        /*0018*/ 	.word	0x00000002
        /*0030*/ 	.string	""
        /*0030*/ 	.string	"ptxas"
        /*0030*/ 	.string	"Cuda compilation tools, release 13.0, V13.0.88"
        /*0030*/ 	.string	"Build cuda_13.0.r13.0/compiler.36424714_0"
        /*0030*/ 	.string	"-arch sm_90a -m 64 "



//--------------------- .note.nv.cuinfo           --------------------------
	.section	.note.nv.cuinfo,"",@"SHT_NOTE"
	.sectionflags	@"SHF_NOTE_NV_CUINFO"
        /*0018*/ 	.short	0x0002
        /*001a*/ 	.short	0x005a
        /*001c*/ 	.short	0x0082
	.zero		2


//--------------------- .nv.info                  --------------------------
	.section	.nv.info,"",@"SHT_CUDA_INFO"
	.align	4


	//----- nvinfo : EIATTR_REGCOUNT
	.align		4
        /*0000*/ 	.byte	0x04, 0x2f
        /*0002*/ 	.short	(.L_12 - .L_11)
	.align		4
.L_11:
        /*0004*/ 	.word	index@(_ZN7cutlass13device_kernelINS_4conv6kernel13ConvUniversalINS1_16ConvProblemShapeILNS1_8OperatorE1ELi3EEENS1_10collective14CollectiveConvINS1_46MainloopSm90TmaGmmaWarpSpecializedImplicitGemmILS5_1ELi9ELi3EN4cute5tupleIJNSA_1CILi1EEESD_SD_EEENS1_36KernelImplicitTmaWarpSpecializedSm90ELi1EEENSB_IJNSC_ILi64EEENSC_ILi128EEENSB_IJSH_EEEEEENS_6half_tESL_NSA_8TiledMMAINSA_8MMA_AtomIJNSA_4SM904GMMA26MMA_64x128x16_F32F16F16_SSILNSP_5MajorE0ELSR_1ELNSP_7ScaleInE1ELSS_1EEEEEENSA_6LayoutISE_NSB_IJNSC_ILi0EEESW_SW_EEEEENSB_IJNSA_10UnderscoreESZ_SZ_EEEEENS7_6detail26Sm90ImplicitGemmTileTraitsINSA_20SM90_TMA_LOAD_IM2COLENSA_14ComposedLayoutINSA_7SwizzleILi3ELi4ELi3EEENSA_18smem_ptr_flag_bitsILi16EEENSV_INSB_IJNSB_IJNSC_ILi8EEES1A_EEENSB_IJSH_SD_EEENSB_IJSD_NSC_ILi9EEEEEEEEENSB_IJNSB_IJSH_NSC_ILi512EEEEEENSB_IJSD_SW_EEENSB_IJSW_NSC_ILi4096EEEEEEEEEEEEEvEENS13_INSA_13SM90_TMA_LOADENS15_IS17_S19_NSV_INSB_IJNSB_IJSH_NSC_ILi2EEEEEES1B_S1E_EEENSB_IJNSB_IJSD_S1J_EEES1H_NSB_IJSW_NSC_ILi8192EEEEEEEEEEEEEvEEEENS_8epilogue10collective6detail29Sm90TmaWarpSpecializedAdapterINS22_15DefaultEpilogueISL_NSB_IJNSB_IJllllEEESD_SW_EEES27_NS21_6thread17LinearCombinationISL_Li1EffLNS28_9ScaleType4KindE0ELNS_15FloatRoundStyleE2ESL_EENS_4gemm15EpilogueDefaultEEEEEvvEEEEvNT_6ParamsE)
        /*0008*/ 	.word	0x0000005a


	//----- nvinfo : EIATTR_FRAME_SIZE
	.align		4
.L_12:
        /*000c*/ 	.byte	0x04, 0x11
        /*000e*/ 	.short	(.L_14 - .L_13)
	.align		4
.L_13:
        /*0010*/ 	.word	index@(_ZN7cutlass13device_kernelINS_4conv6kernel13ConvUniversalINS1_16ConvProblemShapeILNS1_8OperatorE1ELi3EEENS1_10collective14CollectiveConvINS1_46MainloopSm90TmaGmmaWarpSpecializedImplicitGemmILS5_1ELi9ELi3EN4cute5tupleIJNSA_1CILi1EEESD_SD_EEENS1_36KernelImplicitTmaWarpSpecializedSm90ELi1EEENSB_IJNSC_ILi64EEENSC_ILi128EEENSB_IJSH_EEEEEENS_6half_tESL_NSA_8TiledMMAINSA_8MMA_AtomIJNSA_4SM904GMMA26MMA_64x128x16_F32F16F16_SSILNSP_5MajorE0ELSR_1ELNSP_7ScaleInE1ELSS_1EEEEEENSA_6LayoutISE_NSB_IJNSC_ILi0EEESW_SW_EEEEENSB_IJNSA_10UnderscoreESZ_SZ_EEEEENS7_6detail26Sm90ImplicitGemmTileTraitsINSA_20SM90_TMA_LOAD_IM2COLENSA_14ComposedLayoutINSA_7SwizzleILi3ELi4ELi3EEENSA_18smem_ptr_flag_bitsILi16EEENSV_INSB_IJNSB_IJNSC_ILi8EEES1A_EEENSB_IJSH_SD_EEENSB_IJSD_NSC_ILi9EEEEEEEEENSB_IJNSB_IJSH_NSC_ILi512EEEEEENSB_IJSD_SW_EEENSB_IJSW_NSC_ILi4096EEEEEEEEEEEEEvEENS13_INSA_13SM90_TMA_LOADENS15_IS17_S19_NSV_INSB_IJNSB_IJSH_NSC_ILi2EEEEEES1B_S1E_EEENSB_IJNSB_IJSD_S1J_EEES1H_NSB_IJSW_NSC_ILi8192EEEEEEEEEEEEEvEEEENS_8epilogue10collective6detail29Sm90TmaWarpSpecializedAdapterINS22_15DefaultEpilogueISL_NSB_IJNSB_IJllllEEESD_SW_EEES27_NS21_6thread17LinearCombinationISL_Li1EffLNS28_9ScaleType4KindE0ELNS_15FloatRoundStyleE2ESL_EENS_4gemm15EpilogueDefaultEEEEEvvEEEEvNT_6ParamsE)
        /*0014*/ 	.word	0x00000000


	//----- nvinfo : EIATTR_MIN_STACK_SIZE
	.align		4
.L_14:
        /*0018*/ 	.byte	0x04, 0x12
        /*001a*/ 	.short	(.L_16 - .L_15)
	.align		4
.L_15:
        /*001c*/ 	.word	index@(_ZN7cutlass13device_kernelINS_4conv6kernel13ConvUniversalINS1_16ConvProblemShapeILNS1_8OperatorE1ELi3EEENS1_10collective14CollectiveConvINS1_46MainloopSm90TmaGmmaWarpSpecializedImplicitGemmILS5_1ELi9ELi3EN4cute5tupleIJNSA_1CILi1EEESD_SD_EEENS1_36KernelImplicitTmaWarpSpecializedSm90ELi1EEENSB_IJNSC_ILi64EEENSC_ILi128EEENSB_IJSH_EEEEEENS_6half_tESL_NSA_8TiledMMAINSA_8MMA_AtomIJNSA_4SM904GMMA26MMA_64x128x16_F32F16F16_SSILNSP_5MajorE0ELSR_1ELNSP_7ScaleInE1ELSS_1EEEEEENSA_6LayoutISE_NSB_IJNSC_ILi0EEESW_SW_EEEEENSB_IJNSA_10UnderscoreESZ_SZ_EEEEENS7_6detail26Sm90ImplicitGemmTileTraitsINSA_20SM90_TMA_LOAD_IM2COLENSA_14ComposedLayoutINSA_7SwizzleILi3ELi4ELi3EEENSA_18smem_ptr_flag_bitsILi16EEENSV_INSB_IJNSB_IJNSC_ILi8EEES1A_EEENSB_IJSH_SD_EEENSB_IJSD_NSC_ILi9EEEEEEEEENSB_IJNSB_IJSH_NSC_ILi512EEEEEENSB_IJSD_SW_EEENSB_IJSW_NSC_ILi4096EEEEEEEEEEEEEvEENS13_INSA_13SM90_TMA_LOADENS15_IS17_S19_NSV_INSB_IJNSB_IJSH_NSC_ILi2EEEEEES1B_S1E_EEENSB_IJNSB_IJSD_S1J_EEES1H_NSB_IJSW_NSC_ILi8192EEEEEEEEEEEEEvEEEENS_8epilogue10collective6detail29Sm90TmaWarpSpecializedAdapterINS22_15DefaultEpilogueISL_NSB_IJNSB_IJllllEEESD_SW_EEES27_NS21_6thread17LinearCombinationISL_Li1EffLNS28_9ScaleType4KindE0ELNS_15FloatRoundStyleE2ESL_EENS_4gemm15EpilogueDefaultEEEEEvvEEEEvNT_6ParamsE)
        /*0020*/ 	.word	0x00000000
.L_16:


//--------------------- .nv.compat                --------------------------
	.section	.nv.compat,"",@"SHT_CUDA_COMPAT_INFO"
	.align	4
        /*0000*/ 	.byte	0x02, 0x09, 0x01, 0x00, 0x02, 0x02, 0x04, 0x00, 0x02, 0x05, 0x05, 0x00, 0x03, 0x07, 0x01, 0x01
        /*0010*/ 	.byte	0x02, 0x03, 0x01, 0x00, 0x02, 0x06, 0x01, 0x00, 0x04, 0x0b, 0x08, 0x00, 0x00, 0x00, 0x00, 0x00
        /*0020*/ 	.byte	0x00, 0x00, 0x00, 0x00


//--------------------- .nv.info._ZN7cutlass13device_kernelINS_4conv6kernel13ConvUniversalINS1_16ConvProblemShapeILNS1_8OperatorE1ELi3EEENS1_10collective14CollectiveConvINS1_46MainloopSm90TmaGmmaWarpSpecializedImplicitGemmILS5_1ELi9ELi3EN4cute5tupleIJNSA_1CILi1EEESD_SD_EEENS1_36KernelImplicitTmaWarpSpecializedSm90ELi1EEENSB_IJNSC_ILi64EEENSC_ILi128EEENSB_IJSH_EEEEEENS_6half_tESL_NSA_8TiledMMAINSA_8MMA_AtomIJNSA_4SM904GMMA26MMA_64x128x16_F32F16F16_SSILNSP_5MajorE0ELSR_1ELNSP_7ScaleInE1ELSS_1EEEEEENSA_6LayoutISE_NSB_IJNSC_ILi0EEESW_SW_EEEEENSB_IJNSA_10UnderscoreESZ_SZ_EEEEENS7_6detail26Sm90ImplicitGemmTileTraitsINSA_20SM90_TMA_LOAD_IM2COLENSA_14ComposedLayoutINSA_7SwizzleILi3ELi4ELi3EEENSA_18smem_ptr_flag_bitsILi16EEENSV_INSB_IJNSB_IJNSC_ILi8EEES1A_EEENSB_IJSH_SD_EEENSB_IJSD_NSC_ILi9EEEEEEEEENSB_IJNSB_IJSH_NSC_ILi512EEEEEENSB_IJSD_SW_EEENSB_IJSW_NSC_ILi4096EEEEEEEEEEEEEvEENS13_INSA_13SM90_TMA_LOADENS15_IS17_S19_NSV_INSB_IJNSB_IJSH_NSC_ILi2EEEEEES1B_S1E_EEENSB_IJNSB_IJSD_S1J_EEES1H_NSB_IJSW_NSC_ILi8192EEEEEEEEEEEEEvEEEENS_8epilogue10collective6detail29Sm90TmaWarpSpecializedAdapterINS22_15DefaultEpilogueISL_NSB_IJNSB_IJllllEEESD_SW_EEES27_NS21_6thread17LinearCombinationISL_Li1EffLNS28_9ScaleType4KindE0ELNS_15FloatRoundStyleE2ESL_EENS_4gemm15EpilogueDefaultEEEEEvvEEEEvNT_6ParamsE --------------------------
	.section	.nv.info._ZN7cutlass13device_kernelINS_4conv6kernel13ConvUniversalINS1_16ConvProblemShapeILNS1_8OperatorE1ELi3EEENS1_10collective14CollectiveConvINS1_46MainloopSm90TmaGmmaWarpSpecializedImplicitGemmILS5_1ELi9ELi3EN4cute5tupleIJNSA_1CILi1EEESD_SD_EEENS1_36KernelImplicitTmaWarpSpecializedSm90ELi1EEENSB_IJNSC_ILi64EEENSC_ILi128EEENSB_IJSH_EEEEEENS_6half_tESL_NSA_8TiledMMAINSA_8MMA_AtomIJNSA_4SM904GMMA26MMA_64x128x16_F32F16F16_SSILNSP_5MajorE0ELSR_1ELNSP_7ScaleInE1ELSS_1EEEEEENSA_6LayoutISE_NSB_IJNSC_ILi0EEESW_SW_EEEEENSB_IJNSA_10UnderscoreESZ_SZ_EEEEENS7_6detail26Sm90ImplicitGemmTileTraitsINSA_20SM90_TMA_LOAD_IM2COLENSA_14ComposedLayoutINSA_7SwizzleILi3ELi4ELi3EEENSA_18smem_ptr_flag_bitsILi16EEENSV_INSB_IJNSB_IJNSC_ILi8EEES1A_EEENSB_IJSH_SD_EEENSB_IJSD_NSC_ILi9EEEEEEEEENSB_IJNSB_IJSH_NSC_ILi512EEEEEENSB_IJSD_SW_EEENSB_IJSW_NSC_ILi4096EEEEEEEEEEEEEvEENS13_INSA_13SM90_TMA_LOADENS15_IS17_S19_NSV_INSB_IJNSB_IJSH_NSC_ILi2EEEEEES1B_S1E_EEENSB_IJNSB_IJSD_S1J_EEES1H_NSB_IJSW_NSC_ILi8192EEEEEEEEEEEEEvEEEENS_8epilogue10collective6detail29Sm90TmaWarpSpecializedAdapterINS22_15DefaultEpilogueISL_NSB_IJNSB_IJllllEEESD_SW_EEES27_NS21_6thread17LinearCombinationISL_Li1EffLNS28_9ScaleType4KindE0ELNS_15FloatRoundStyleE2ESL_EENS_4gemm15EpilogueDefaultEEEEEvvEEEEvNT_6ParamsE,"",@"SHT_CUDA_INFO"
	.sectionflags	@""
	.align	4


	//----- nvinfo : EIATTR_CUDA_API_VERSION
	.align		4
        /*0000*/ 	.byte	0x04, 0x37
        /*0002*/ 	.short	(.L_18 - .L_17)
.L_17:
        /*0004*/ 	.word	0x00000082


	//----- nvinfo : EIATTR_KPARAM_INFO
	.align		4
.L_18:
        /*0008*/ 	.byte	0x04, 0x17
        /*000a*/ 	.short	(.L_20 - .L_19)
.L_19:
        /*000c*/ 	.word	0x00000000
        /*0010*/ 	.short	0x0000
        /*0012*/ 	.short	0x0070
        /*0014*/ 	.byte	0x00, 0xf0, 0x01, 0x10


	//----- nvinfo : EIATTR_SPARSE_MMA_MASK
	.align		4
.L_20:
        /*0018*/ 	.byte	0x03, 0x50
        /*001a*/ 	.short	0x0000


	//----- nvinfo : EIATTR_MAXREG_COUNT
	.align		4
        /*001c*/ 	.byte	0x03, 0x1b
        /*001e*/ 	.short	0x00ff


	//----- nvinfo : EIATTR_NUM_BARRIERS
	.align		4
        /*0020*/ 	.byte	0x02, 0x4c
        /*0022*/ 	.byte	0x01
	.zero		1


	//----- nvinfo : EIATTR_MERCURY_ISA_VERSION
	.align		4
        /*0024*/ 	.byte	0x03, 0x5f
        /*0026*/ 	.short	0x0101


	//----- nvinfo : EIATTR_COOP_GROUP_MASK_REGIDS
	.align		4
        /*0028*/ 	.byte	0x04, 0x29
        /*002a*/ 	.short	(.L_22 - .L_21)


	//   ....[0]....
.L_21:
        /*002c*/ 	.word	0xffffffff


	//   ....[1]....
        /*0030*/ 	.word	0xffffffff


	//   ....[2]....
        /*0034*/ 	.word	0xffffffff


	//----- nvinfo : EIATTR_COOP_GROUP_INSTR_OFFSETS
	.align		4
.L_22:
        /*0038*/ 	.byte	0x04, 0x28
        /*003a*/ 	.short	(.L_24 - .L_23)


	//   ....[0]....
.L_23:
        /*003c*/ 	.word	0x00000060


	//   ....[1]....
        /*0040*/ 	.word	0x00000070


	//   ....[2]....
        /*0044*/ 	.word	0x00000130


	//----- nvinfo : EIATTR_MBARRIER_INSTR_OFFSETS
	.align		4
.L_24:
        /*0048*/ 	.byte	0x04, 0x39
        /*004a*/ 	.short	(.L_26 - .L_25)


	//   ....[0]....
.L_25:
        /*004c*/ 	.word	0x00000270
        /*0050*/ 	.word	0x000000ff
        /*0054*/ 	.word	0x00036000
        /*0058*/ 	.short	0x0100
        /*005a*/ 	.byte	0x08
	.zero		1


	//   ....[1]....
        /*005c*/ 	.word	0x00000280
        /*0060*/ 	.word	0x000000ff
        /*0064*/ 	.word	0x00036048
        /*0068*/ 	.short	0x0100
        /*006a*/ 	.byte	0x08
	.zero		1


	//   ....[2]....
        /*006c*/ 	.word	0x00000290
        /*0070*/ 	.word	0x000000ff
        /*0074*/ 	.word	0x00036008
        /*0078*/ 	.short	0x0100
        /*007a*/ 	.byte	0x08
	.zero		1


	//   ....[3]....
        /*007c*/ 	.word	0x000002a0
        /*0080*/ 	.word	0x000000ff
        /*0084*/ 	.word	0x00036050
        /*0088*/ 	.short	0x0100
        /*008a*/ 	.byte	0x08
	.zero		1


	//   ....[4]....
        /*008c*/ 	.word	0x000002b0
        /*0090*/ 	.word	0x000000ff
        /*0094*/ 	.word	0x00036010
        /*0098*/ 	.short	0x0100
        /*009a*/ 	.byte	0x08
	.zero		1


	//   ....[5]....
        /*009c*/ 	.word	0x000002c0
        /*00a0*/ 	.word	0x000000ff
        /*00a4*/ 	.word	0x00036058
        /*00a8*/ 	.short	0x0100
        /*00aa*/ 	.byte	0x08
	.zero		1


	//   ....[6]....
        /*00ac*/ 	.word	0x000002d0
        /*00b0*/ 	.word	0x000000ff
        /*00b4*/ 	.word	0x00036018
        /*00b8*/ 	.short	0x0100
        /*00ba*/ 	.byte	0x08
	.zero		1


	//   ....[7]....
        /*00bc*/ 	.word	0x000002e0
        /*00c0*/ 	.word	0x000000ff
        /*00c4*/ 	.word	0x00036060
        /*00c8*/ 	.short	0x0100
        /*00ca*/ 	.byte	0x08
	.zero		1


	//   ....[8]....
        /*00cc*/ 	.word	0x000002f0
        /*00d0*/ 	.word	0x000000ff
        /*00d4*/ 	.word	0x00036020
        /*00d8*/ 	.short	0x0100
        /*00da*/ 	.byte	0x08
	.zero		1


	//   ....[9]....
        /*00dc*/ 	.word	0x00000300
        /*00e0*/ 	.word	0x000000ff
        /*00e4*/ 	.word	0x00036068
        /*00e8*/ 	.short	0x0100
        /*00ea*/ 	.byte	0x08
	.zero		1


	//   ....[10]....
        /*00ec*/ 	.word	0x00000310
        /*00f0*/ 	.word	0x000000ff
        /*00f4*/ 	.word	0x00036028
        /*00f8*/ 	.short	0x0100
        /*00fa*/ 	.byte	0x08
	.zero		1


	//   ....[11]....
        /*00fc*/ 	.word	0x00000320
        /*0100*/ 	.word	0x000000ff
        /*0104*/ 	.word	0x00036070
        /*0108*/ 	.short	0x0100
        /*010a*/ 	.byte	0x08
	.zero		1


	//   ....[12]....
        /*010c*/ 	.word	0x00000330
        /*0110*/ 	.word	0x000000ff
        /*0114*/ 	.word	0x00036030
        /*0118*/ 	.short	0x0100
        /*011a*/ 	.byte	0x08
	.zero		1


	//   ....[13]....
        /*011c*/ 	.word	0x00000340
        /*0120*/ 	.word	0x000000ff
        /*0124*/ 	.word	0x00036078
        /*0128*/ 	.short	0x0100
        /*012a*/ 	.byte	0x08
	.zero		1


	//   ....[14]....
        /*012c*/ 	.word	0x00000350
        /*0130*/ 	.word	0x000000ff
        /*0134*/ 	.word	0x00036038
        /*0138*/ 	.short	0x0100
        /*013a*/ 	.byte	0x08
	.zero		1


	//   ....[15]....
        /*013c*/ 	.word	0x00000360
        /*0140*/ 	.word	0x000000ff
        /*0144*/ 	.word	0x00036080
        /*0148*/ 	.short	0x0100
        /*014a*/ 	.byte	0x08
	.zero		1


	//   ....[16]....
        /*014c*/ 	.word	0x00000370
        /*0150*/ 	.word	0x000000ff
        /*0154*/ 	.word	0x00036040
        /*0158*/ 	.short	0x0100
        /*015a*/ 	.byte	0x08
	.zero		1


	//   ....[17]....
        /*015c*/ 	.word	0x00000380
        /*0160*/ 	.word	0x000000ff
        /*0164*/ 	.word	0x00036088
        /*0168*/ 	.short	0x0100
        /*016a*/ 	.byte	0x08
	.zero		1


	//   ....[18]....
        /*016c*/ 	.word	0x00000a70
        /*0170*/ 	.word	0x00000006
        /*0174*/ 	.word	0x00036000
        /*0178*/ 	.short	0x010a
        /*017a*/ 	.byte	0x3f
	.zero		1


	//   ....[19]....
        /*017c*/ 	.word	0x00000e10
        /*0180*/ 	.word	0x00000008
        /*0184*/ 	.word	0x00036000
        /*0188*/ 	.short	0x010a
        /*018a*/ 	.byte	0x3f
	.zero		1


	//   ....[20]....
        /*018c*/ 	.word	0x00001030
        /*0190*/ 	.word	0x000000ff
        /*0194*/ 	.word	0x00000000
        /*0198*/ 	.short	0x0101
        /*019a*/ 	.byte	0x06
	.zero		1


	//   ....[21]....
        /*019c*/ 	.word	0x00001230
        /*01a0*/ 	.word	0x00000006
        /*01a4*/ 	.word	0x00000000
        /*01a8*/ 	.short	0x0101
        /*01aa*/ 	.byte	0x3f
	.zero		1


	//   ....[22]....
        /*01ac*/ 	.word	0x00005db0
        /*01b0*/ 	.word	0x0000000b
        /*01b4*/ 	.word	0x00036048
        /*01b8*/ 	.short	0x010a
        /*01ba*/ 	.byte	0x3f
	.zero		1


	//   ....[23]....
        /*01bc*/ 	.word	0x00006620
        /*01c0*/ 	.word	0x00000002
        /*01c4*/ 	.word	0x00000000
        /*01c8*/ 	.short	0x010a
        /*01ca*/ 	.byte	0x3f
	.zero		1


	//   ....[24]....
        /*01cc*/ 	.word	0x000066d0
        /*01d0*/ 	.word	0x00000000
        /*01d4*/ 	.word	0x00000000
        /*01d8*/ 	.short	0x010a
        /*01da*/ 	.byte	0x3f
	.zero		1


	//   ....[25]....
        /*01dc*/ 	.word	0x00006780
        /*01e0*/ 	.word	0x00000000
        /*01e4*/ 	.word	0x00000000
        /*01e8*/ 	.short	0x010a
        /*01ea*/ 	.byte	0x3f
	.zero		1


	//   ....[26]....
        /*01ec*/ 	.word	0x00006830
        /*01f0*/ 	.word	0x00000000
        /*01f4*/ 	.word	0x00000000
        /*01f8*/ 	.short	0x010a
        /*01fa*/ 	.byte	0x3f
	.zero		1


	//   ....[27]....
        /*01fc*/ 	.word	0x000068e0
        /*0200*/ 	.word	0x00000000
        /*0204*/ 	.word	0x00000000
        /*0208*/ 	.short	0x010a
        /*020a*/ 	.byte	0x3f
	.zero		1


	//   ....[28]....
        /*020c*/ 	.word	0x00006990
        /*0210*/ 	.word	0x00000000
        /*0214*/ 	.word	0x00000000
        /*0218*/ 	.short	0x010a
        /*021a*/ 	.byte	0x3f
	.zero		1


	//   ....[29]....
        /*021c*/ 	.word	0x00006a40
        /*0220*/ 	.word	0x00000000
        /*0224*/ 	.word	0x00000000
        /*0228*/ 	.short	0x010a
        /*022a*/ 	.byte	0x3f
	.zero		1


	//   ....[30]....
        /*022c*/ 	.word	0x00006af0
        /*0230*/ 	.word	0x00000000
        /*0234*/ 	.word	0x00000000
        /*0238*/ 	.short	0x010a
        /*023a*/ 	.byte	0x3f
	.zero		1


	//   ....[31]....
        /*023c*/ 	.word	0x00006ba0
        /*0240*/ 	.word	0x00000004
        /*0244*/ 	.word	0x00000000
        /*0248*/ 	.short	0x010a
        /*024a*/ 	.byte	0x3f
	.zero		1


	//----- nvinfo : EIATTR_NUM_MBARRIERS
	.align		4
.L_26:
        /*024c*/ 	.byte	0x03, 0x38
        /*024e*/ 	.short	0x0012


	//----- nvinfo : EIATTR_EXIT_INSTR_OFFSETS
	.align		4
        /*0250*/ 	.byte	0x04, 0x1c
        /*0252*/ 	.short	(.L_28 - .L_27)


	//   ....[0]....
.L_27:
        /*0254*/ 	.word	0x000007a0


	//   ....[1]....
        /*0258*/ 	.word	0x00001380


	//   ....[2]....
        /*025c*/ 	.word	0x000044e0


	//   ....[3]....
        /*0260*/ 	.word	0x00004510


	//   ....[4]....
        /*0264*/ 	.word	0x00005b80


	//   ....[5]....
        /*0268*/ 	.word	0x00005bb0


	//   ....[6]....
        /*026c*/ 	.word	0x00005bd0


	//   ....[7]....
        /*0270*/ 	.word	0x00006510


	//   ....[8]....
        /*0274*/ 	.word	0x00006bd0


	//----- nvinfo : EIATTR_MAX_THREADS
	.align		4
.L_28:
        /*0278*/ 	.byte	0x04, 0x05
        /*027a*/ 	.short	(.L_30 - .L_29)
.L_29:
        /*027c*/ 	.word	0x00000100
        /*0280*/ 	.word	0x00000001
        /*0284*/ 	.word	0x00000001


	//----- nvinfo : EIATTR_CRS_STACK_SIZE
	.align		4
.L_30:
        /*0288*/ 	.byte	0x04, 0x1e
        /*028a*/ 	.short	(.L_32 - .L_31)
.L_31:
        /*028c*/ 	.word	0x00000000


	//----- nvinfo : EIATTR_CBANK_PARAM_SIZE
	.align		4
.L_32:
        /*0290*/ 	.byte	0x03, 0x19
        /*0292*/ 	.short	0x0470


	//----- nvinfo : EIATTR_PARAM_CBANK
	.align		4
        /*0294*/ 	.byte	0x04, 0x0a
        /*0296*/ 	.short	(.L_34 - .L_33)
	.align		4
.L_33:
        /*0298*/ 	.word	index@(.nv.constant0._ZN7cutlass13device_kernelINS_4conv6kernel13ConvUniversalINS1_16ConvProblemShapeILNS1_8OperatorE1ELi3EEENS1_10collective14CollectiveConvINS1_46MainloopSm90TmaGmmaWarpSpecializedImplicitGemmILS5_1ELi9ELi3EN4cute5tupleIJNSA_1CILi1EEESD_SD_EEENS1_36KernelImplicitTmaWarpSpecializedSm90ELi1EEENSB_IJNSC_ILi64EEENSC_ILi128EEENSB_IJSH_EEEEEENS_6half_tESL_NSA_8TiledMMAINSA_8MMA_AtomIJNSA_4SM904GMMA26MMA_64x128x16_F32F16F16_SSILNSP_5MajorE0ELSR_1ELNSP_7ScaleInE1ELSS_1EEEEEENSA_6LayoutISE_NSB_IJNSC_ILi0EEESW_SW_EEEEENSB_IJNSA_10UnderscoreESZ_SZ_EEEEENS7_6detail26Sm90ImplicitGemmTileTraitsINSA_20SM90_TMA_LOAD_IM2COLENSA_14ComposedLayoutINSA_7SwizzleILi3ELi4ELi3EEENSA_18smem_ptr_flag_bitsILi16EEENSV_INSB_IJNSB_IJNSC_ILi8EEES1A_EEENSB_IJSH_SD_EEENSB_IJSD_NSC_ILi9EEEEEEEEENSB_IJNSB_IJSH_NSC_ILi512EEEEEENSB_IJSD_SW_EEENSB_IJSW_NSC_ILi4096EEEEEEEEEEEEEvEENS13_INSA_13SM90_TMA_LOADENS15_IS17_S19_NSV_INSB_IJNSB_IJSH_NSC_ILi2EEEEEES1B_S1E_EEENSB_IJNSB_IJSD_S1J_EEES1H_NSB_IJSW_NSC_ILi8192EEEEEEEEEEEEEvEEEENS_8epilogue10collective6detail29Sm90TmaWarpSpecializedAdapterINS22_15DefaultEpilogueISL_NSB_IJNSB_IJllllEEESD_SW_EEES27_NS21_6thread17LinearCombinationISL_Li1EffLNS28_9ScaleType4KindE0ELNS_15FloatRoundStyleE2ESL_EENS_4gemm15EpilogueDefaultEEEEEvvEEEEvNT_6ParamsE)
        /*029c*/ 	.short	0x0210
        /*029e*/ 	.short	0x0470


	//----- nvinfo : EIATTR_SW_WAR
	.align		4
.L_34:
        /*02a0*/ 	.byte	0x04, 0x36
        /*02a2*/ 	.short	(.L_36 - .L_35)
.L_35:
        /*02a4*/ 	.word	0x00000008
.L_36:


//--------------------- .nv.callgraph             --------------------------
	.section	.nv.callgraph,"",@"SHT_CUDA_CALLGRAPH"
	.align	4
	.sectionentsize	8
	.align		4
        /*0000*/ 	.word	0x00000000
	.align		4
        /*0004*/ 	.word	0xffffffff
	.align		4
        /*0008*/ 	.word	0x00000000
	.align		4
        /*000c*/ 	.word	0xfffffffe
	.align		4
        /*0010*/ 	.word	0x00000000
	.align		4
        /*0014*/ 	.word	0xfffffffd
	.align		4
        /*0018*/ 	.word	0x00000000
	.align		4
        /*001c*/ 	.word	0xfffffffc


//--------------------- .nv.constant4             --------------------------
	.section	.nv.constant4,"a",@progbits
	.align	8
	.align		8
.nv.constant4:
        /*0000*/ 	.dword	_ZN39_INTERNAL_36c972f5_4_k_cu_20115a48_27854cuda3std3__45__cpo5beginE
	.align		8
        /*0008*/ 	.dword	_ZN39_INTERNAL_36c972f5_4_k_cu_20115a48_27854cuda3std3__45__cpo3endE
	.align		8
        /*0010*/ 	.dword	_ZN39_INTERNAL_36c972f5_4_k_cu_20115a48_27854cuda3std3__45__cpo6cbeginE
	.align		8
        /*0018*/ 	.dword	_ZN39_INTERNAL_36c972f5_4_k_cu_20115a48_27854cuda3std3__45__cpo4cendE
	.align		8
        /*0020*/ 	.dword	_ZN39_INTERNAL_36c972f5_4_k_cu_20115a48_27854cuda3std3__441_GLOBAL__N__36c972f5_4_k_cu_20115a48_27856ignoreE
	.align		8
        /*0028*/ 	.dword	_ZN39_INTERNAL_36c972f5_4_k_cu_20115a48_27854cuda3std3__419piecewise_constructE
	.align		8
        /*0030*/ 	.dword	_ZN39_INTERNAL_36c972f5_4_k_cu_20115a48_27854cuda3std3__48in_placeE
	.align		8
        /*0038*/ 	.dword	_ZN39_INTERNAL_36c972f5_4_k_cu_20115a48_27854cuda3std6ranges3__45__cpo4swapE
	.align		8
        /*0040*/ 	.dword	_ZN39_INTERNAL_36c972f5_4_k_cu_20115a48_27854cuda3std6ranges3__45__cpo9iter_moveE
	.align		8
        /*0048*/ 	.dword	_ZN39_INTERNAL_36c972f5_4_k_cu_20115a48_27854cute7productE
	.align		8
        /*0050*/ 	.dword	_ZN39_INTERNAL_36c972f5_4_k_cu_20115a48_27854cute1_E


//--------------------- .text._ZN7cutlass13device_kernelINS_4conv6kernel13ConvUniversalINS1_16ConvProblemShapeILNS1_8OperatorE1ELi3EEENS1_10collective14CollectiveConvINS1_46MainloopSm90TmaGmmaWarpSpecializedImplicitGemmILS5_1ELi9ELi3EN4cute5tupleIJNSA_1CILi1EEESD_SD_EEENS1_36KernelImplicitTmaWarpSpecializedSm90ELi1EEENSB_IJNSC_ILi64EEENSC_ILi128EEENSB_IJSH_EEEEEENS_6half_tESL_NSA_8TiledMMAINSA_8MMA_AtomIJNSA_4SM904GMMA26MMA_64x128x16_F32F16F16_SSILNSP_5MajorE0ELSR_1ELNSP_7ScaleInE1ELSS_1EEEEEENSA_6LayoutISE_NSB_IJNSC_ILi0EEESW_SW_EEEEENSB_IJNSA_10UnderscoreESZ_SZ_EEEEENS7_6detail26Sm90ImplicitGemmTileTraitsINSA_20SM90_TMA_LOAD_IM2COLENSA_14ComposedLayoutINSA_7SwizzleILi3ELi4ELi3EEENSA_18smem_ptr_flag_bitsILi16EEENSV_INSB_IJNSB_IJNSC_ILi8EEES1A_EEENSB_IJSH_SD_EEENSB_IJSD_NSC_ILi9EEEEEEEEENSB_IJNSB_IJSH_NSC_ILi512EEEEEENSB_IJSD_SW_EEENSB_IJSW_NSC_ILi4096EEEEEEEEEEEEEvEENS13_INSA_13SM90_TMA_LOADENS15_IS17_S19_NSV_INSB_IJNSB_IJSH_NSC_ILi2EEEEEES1B_S1E_EEENSB_IJNSB_IJSD_S1J_EEES1H_NSB_IJSW_NSC_ILi8192EEEEEEEEEEEEEvEEEENS_8epilogue10collective6detail29Sm90TmaWarpSpecializedAdapterINS22_15DefaultEpilogueISL_NSB_IJNSB_IJllllEEESD_SW_EEES27_NS21_6thread17LinearCombinationISL_Li1EffLNS28_9ScaleType4KindE0ELNS_15FloatRoundStyleE2ESL_EENS_4gemm15EpilogueDefaultEEEEEvvEEEEvNT_6ParamsE --------------------------
	.section	.text._ZN7cutlass13device_kernelINS_4conv6kernel13ConvUniversalINS1_16ConvProblemShapeILNS1_8OperatorE1ELi3EEENS1_10collective14CollectiveConvINS1_46MainloopSm90TmaGmmaWarpSpecializedImplicitGemmILS5_1ELi9ELi3EN4cute5tupleIJNSA_1CILi1EEESD_SD_EEENS1_36KernelImplicitTmaWarpSpecializedSm90ELi1EEENSB_IJNSC_ILi64EEENSC_ILi128EEENSB_IJSH_EEEEEENS_6half_tESL_NSA_8TiledMMAINSA_8MMA_AtomIJNSA_4SM904GMMA26MMA_64x128x16_F32F16F16_SSILNSP_5MajorE0ELSR_1ELNSP_7ScaleInE1ELSS_1EEEEEENSA_6LayoutISE_NSB_IJNSC_ILi0EEESW_SW_EEEEENSB_IJNSA_10UnderscoreESZ_SZ_EEEEENS7_6detail26Sm90ImplicitGemmTileTraitsINSA_20SM90_TMA_LOAD_IM2COLENSA_14ComposedLayoutINSA_7SwizzleILi3ELi4ELi3EEENSA_18smem_ptr_flag_bitsILi16EEENSV_INSB_IJNSB_IJNSC_ILi8EEES1A_EEENSB_IJSH_SD_EEENSB_IJSD_NSC_ILi9EEEEEEEEENSB_IJNSB_IJSH_NSC_ILi512EEEEEENSB_IJSD_SW_EEENSB_IJSW_NSC_ILi4096EEEEEEEEEEEEEvEENS13_INSA_13SM90_TMA_LOADENS15_IS17_S19_NSV_INSB_IJNSB_IJSH_NSC_ILi2EEEEEES1B_S1E_EEENSB_IJNSB_IJSD_S1J_EEES1H_NSB_IJSW_NSC_ILi8192EEEEEEEEEEEEEvEEEENS_8epilogue10collective6detail29Sm90TmaWarpSpecializedAdapterINS22_15DefaultEpilogueISL_NSB_IJNSB_IJllllEEESD_SW_EEES27_NS21_6thread17LinearCombinationISL_Li1EffLNS28_9ScaleType4KindE0ELNS_15FloatRoundStyleE2ESL_EENS_4gemm15EpilogueDefaultEEEEEvvEEEEvNT_6ParamsE,"ax",@progbits
	.align	128
.text._ZN7cutlass13device_kernelINS_4conv6kernel13ConvUniversalINS1_16ConvProblemShapeILNS1_8OperatorE1ELi3EEENS1_10collective14CollectiveConvINS1_46MainloopSm90TmaGmmaWarpSpecializedImplicitGemmILS5_1ELi9ELi3EN4cute5tupleIJNSA_1CILi1EEESD_SD_EEENS1_36KernelImplicitTmaWarpSpecializedSm90ELi1EEENSB_IJNSC_ILi64EEENSC_ILi128EEENSB_IJSH_EEEEEENS_6half_tESL_NSA_8TiledMMAINSA_8MMA_AtomIJNSA_4SM904GMMA26MMA_64x128x16_F32F16F16_SSILNSP_5MajorE0ELSR_1ELNSP_7ScaleInE1ELSS_1EEEEEENSA_6LayoutISE_NSB_IJNSC_ILi0EEESW_SW_EEEEENSB_IJNSA_10UnderscoreESZ_SZ_EEEEENS7_6detail26Sm90ImplicitGemmTileTraitsINSA_20SM90_TMA_LOAD_IM2COLENSA_14ComposedLayoutINSA_7SwizzleILi3ELi4ELi3EEENSA_18smem_ptr_flag_bitsILi16EEENSV_INSB_IJNSB_IJNSC_ILi8EEES1A_EEENSB_IJSH_SD_EEENSB_IJSD_NSC_ILi9EEEEEEEEENSB_IJNSB_IJSH_NSC_ILi512EEEEEENSB_IJSD_SW_EEENSB_IJSW_NSC_ILi4096EEEEEEEEEEEEEvEENS13_INSA_13SM90_TMA_LOADENS15_IS17_S19_NSV_INSB_IJNSB_IJSH_NSC_ILi2EEEEEES1B_S1E_EEENSB_IJNSB_IJSD_S1J_EEES1H_NSB_IJSW_NSC_ILi8192EEEEEEEEEEEEEvEEEENS_8epilogue10collective6detail29Sm90TmaWarpSpecializedAdapterINS22_15DefaultEpilogueISL_NSB_IJNSB_IJllllEEESD_SW_EEES27_NS21_6thread17LinearCombinationISL_Li1EffLNS28_9ScaleType4KindE0ELNS_15FloatRoundStyleE2ESL_EENS_4gemm15EpilogueDefaultEEEEEvvEEEEvNT_6ParamsE:
        .type           _ZN7cutlass13device_kernelINS_4conv6kernel13ConvUniversalINS1_16ConvProblemShapeILNS1_8OperatorE1ELi3EEENS1_10collective14CollectiveConvINS1_46MainloopSm90TmaGmmaWarpSpecializedImplicitGemmILS5_1ELi9ELi3EN4cute5tupleIJNSA_1CILi1EEESD_SD_EEENS1_36KernelImplicitTmaWarpSpecializedSm90ELi1EEENSB_IJNSC_ILi64EEENSC_ILi128EEENSB_IJSH_EEEEEENS_6half_tESL_NSA_8TiledMMAINSA_8MMA_AtomIJNSA_4SM904GMMA26MMA_64x128x16_F32F16F16_SSILNSP_5MajorE0ELSR_1ELNSP_7ScaleInE1ELSS_1EEEEEENSA_6LayoutISE_NSB_IJNSC_ILi0EEESW_SW_EEEEENSB_IJNSA_10UnderscoreESZ_SZ_EEEEENS7_6detail26Sm90ImplicitGemmTileTraitsINSA_20SM90_TMA_LOAD_IM2COLENSA_14ComposedLayoutINSA_7SwizzleILi3ELi4ELi3EEENSA_18smem_ptr_flag_bitsILi16EEENSV_INSB_IJNSB_IJNSC_ILi8EEES1A_EEENSB_IJSH_SD_EEENSB_IJSD_NSC_ILi9EEEEEEEEENSB_IJNSB_IJSH_NSC_ILi512EEEEEENSB_IJSD_SW_EEENSB_IJSW_NSC_ILi4096EEEEEEEEEEEEEvEENS13_INSA_13SM90_TMA_LOADENS15_IS17_S19_NSV_INSB_IJNSB_IJSH_NSC_ILi2EEEEEES1B_S1E_EEENSB_IJNSB_IJSD_S1J_EEES1H_NSB_IJSW_NSC_ILi8192EEEEEEEEEEEEEvEEEENS_8epilogue10collective6detail29Sm90TmaWarpSpecializedAdapterINS22_15DefaultEpilogueISL_NSB_IJNSB_IJllllEEESD_SW_EEES27_NS21_6thread17LinearCombinationISL_Li1EffLNS28_9ScaleType4KindE0ELNS_15FloatRoundStyleE2ESL_EENS_4gemm15EpilogueDefaultEEEEEvvEEEEvNT_6ParamsE,@function
        .size           _ZN7cutlass13device_kernelINS_4conv6kernel13ConvUniversalINS1_16ConvProblemShapeILNS1_8OperatorE1ELi3EEENS1_10collective14CollectiveConvINS1_46MainloopSm90TmaGmmaWarpSpecializedImplicitGemmILS5_1ELi9ELi3EN4cute5tupleIJNSA_1CILi1EEESD_SD_EEENS1_36KernelImplicitTmaWarpSpecializedSm90ELi1EEENSB_IJNSC_ILi64EEENSC_ILi128EEENSB_IJSH_EEEEEENS_6half_tESL_NSA_8TiledMMAINSA_8MMA_AtomIJNSA_4SM904GMMA26MMA_64x128x16_F32F16F16_SSILNSP_5MajorE0ELSR_1ELNSP_7ScaleInE1ELSS_1EEEEEENSA_6LayoutISE_NSB_IJNSC_ILi0EEESW_SW_EEEEENSB_IJNSA_10UnderscoreESZ_SZ_EEEEENS7_6detail26Sm90ImplicitGemmTileTraitsINSA_20SM90_TMA_LOAD_IM2COLENSA_14ComposedLayoutINSA_7SwizzleILi3ELi4ELi3EEENSA_18smem_ptr_flag_bitsILi16EEENSV_INSB_IJNSB_IJNSC_ILi8EEES1A_EEENSB_IJSH_SD_EEENSB_IJSD_NSC_ILi9EEEEEEEEENSB_IJNSB_IJSH_NSC_ILi512EEEEEENSB_IJSD_SW_EEENSB_IJSW_NSC_ILi4096EEEEEEEEEEEEEvEENS13_INSA_13SM90_TMA_LOADENS15_IS17_S19_NSV_INSB_IJNSB_IJSH_NSC_ILi2EEEEEES1B_S1E_EEENSB_IJNSB_IJSD_S1J_EEES1H_NSB_IJSW_NSC_ILi8192EEEEEEEEEEEEEvEEEENS_8epilogue10collective6detail29Sm90TmaWarpSpecializedAdapterINS22_15DefaultEpilogueISL_NSB_IJNSB_IJllllEEESD_SW_EEES27_NS21_6thread17LinearCombinationISL_Li1EffLNS28_9ScaleType4KindE0ELNS_15FloatRoundStyleE2ESL_EENS_4gemm15EpilogueDefaultEEEEEvvEEEEvNT_6ParamsE,(.L_x_163 - _ZN7cutlass13device_kernelINS_4conv6kernel13ConvUniversalINS1_16ConvProblemShapeILNS1_8OperatorE1ELi3EEENS1_10collective14CollectiveConvINS1_46MainloopSm90TmaGmmaWarpSpecializedImplicitGemmILS5_1ELi9ELi3EN4cute5tupleIJNSA_1CILi1EEESD_SD_EEENS1_36KernelImplicitTmaWarpSpecializedSm90ELi1EEENSB_IJNSC_ILi64EEENSC_ILi128EEENSB_IJSH_EEEEEENS_6half_tESL_NSA_8TiledMMAINSA_8MMA_AtomIJNSA_4SM904GMMA26MMA_64x128x16_F32F16F16_SSILNSP_5MajorE0ELSR_1ELNSP_7ScaleInE1ELSS_1EEEEEENSA_6LayoutISE_NSB_IJNSC_ILi0EEESW_SW_EEEEENSB_IJNSA_10UnderscoreESZ_SZ_EEEEENS7_6detail26Sm90ImplicitGemmTileTraitsINSA_20SM90_TMA_LOAD_IM2COLENSA_14ComposedLayoutINSA_7SwizzleILi3ELi4ELi3EEENSA_18smem_ptr_flag_bitsILi16EEENSV_INSB_IJNSB_IJNSC_ILi8EEES1A_EEENSB_IJSH_SD_EEENSB_IJSD_NSC_ILi9EEEEEEEEENSB_IJNSB_IJSH_NSC_ILi512EEEEEENSB_IJSD_SW_EEENSB_IJSW_NSC_ILi4096EEEEEEEEEEEEEvEENS13_INSA_13SM90_TMA_LOADENS15_IS17_S19_NSV_INSB_IJNSB_IJSH_NSC_ILi2EEEEEES1B_S1E_EEENSB_IJNSB_IJSD_S1J_EEES1H_NSB_IJSW_NSC_ILi8192EEEEEEEEEEEEEvEEEENS_8epilogue10collective6detail29Sm90TmaWarpSpecializedAdapterINS22_15DefaultEpilogueISL_NSB_IJNSB_IJllllEEESD_SW_EEES27_NS21_6thread17LinearCombinationISL_Li1EffLNS28_9ScaleType4KindE0ELNS_15FloatRoundStyleE2ESL_EENS_4gemm15EpilogueDefaultEEEEEvvEEEEvNT_6ParamsE)
        .other          _ZN7cutlass13device_kernelINS_4conv6kernel13ConvUniversalINS1_16ConvProblemShapeILNS1_8OperatorE1ELi3EEENS1_10collective14CollectiveConvINS1_46MainloopSm90TmaGmmaWarpSpecializedImplicitGemmILS5_1ELi9ELi3EN4cute5tupleIJNSA_1CILi1EEESD_SD_EEENS1_36KernelImplicitTmaWarpSpecializedSm90ELi1EEENSB_IJNSC_ILi64EEENSC_ILi128EEENSB_IJSH_EEEEEENS_6half_tESL_NSA_8TiledMMAINSA_8MMA_AtomIJNSA_4SM904GMMA26MMA_64x128x16_F32F16F16_SSILNSP_5MajorE0ELSR_1ELNSP_7ScaleInE1ELSS_1EEEEEENSA_6LayoutISE_NSB_IJNSC_ILi0EEESW_SW_EEEEENSB_IJNSA_10UnderscoreESZ_SZ_EEEEENS7_6detail26Sm90ImplicitGemmTileTraitsINSA_20SM90_TMA_LOAD_IM2COLENSA_14ComposedLayoutINSA_7SwizzleILi3ELi4ELi3EEENSA_18smem_ptr_flag_bitsILi16EEENSV_INSB_IJNSB_IJNSC_ILi8EEES1A_EEENSB_IJSH_SD_EEENSB_IJSD_NSC_ILi9EEEEEEEEENSB_IJNSB_IJSH_NSC_ILi512EEEEEENSB_IJSD_SW_EEENSB_IJSW_NSC_ILi4096EEEEEEEEEEEEEvEENS13_INSA_13SM90_TMA_LOADENS15_IS17_S19_NSV_INSB_IJNSB_IJSH_NSC_ILi2EEEEEES1B_S1E_EEENSB_IJNSB_IJSD_S1J_EEES1H_NSB_IJSW_NSC_ILi8192EEEEEEEEEEEEEvEEEENS_8epilogue10collective6detail29Sm90TmaWarpSpecializedAdapterINS22_15DefaultEpilogueISL_NSB_IJNSB_IJllllEEESD_SW_EEES27_NS21_6thread17LinearCombinationISL_Li1EffLNS28_9ScaleType4KindE0ELNS_15FloatRoundStyleE2ESL_EENS_4gemm15EpilogueDefaultEEEEEvvEEEEvNT_6ParamsE,@"STO_CUDA_ENTRY STV_DEFAULT"
_ZN7cutlass13device_kernelINS_4conv6kernel13ConvUniversalINS1_16ConvProblemShapeILNS1_8OperatorE1ELi3EEENS1_10collective14CollectiveConvINS1_46MainloopSm90TmaGmmaWarpSpecializedImplicitGemmILS5_1ELi9ELi3EN4cute5tupleIJNSA_1CILi1EEESD_SD_EEENS1_36KernelImplicitTmaWarpSpecializedSm90ELi1EEENSB_IJNSC_ILi64EEENSC_ILi128EEENSB_IJSH_EEEEEENS_6half_tESL_NSA_8TiledMMAINSA_8MMA_AtomIJNSA_4SM904GMMA26MMA_64x128x16_F32F16F16_SSILNSP_5MajorE0ELSR_1ELNSP_7ScaleInE1ELSS_1EEEEEENSA_6LayoutISE_NSB_IJNSC_ILi0EEESW_SW_EEEEENSB_IJNSA_10UnderscoreESZ_SZ_EEEEENS7_6detail26Sm90ImplicitGemmTileTraitsINSA_20SM90_TMA_LOAD_IM2COLENSA_14ComposedLayoutINSA_7SwizzleILi3ELi4ELi3EEENSA_18smem_ptr_flag_bitsILi16EEENSV_INSB_IJNSB_IJNSC_ILi8EEES1A_EEENSB_IJSH_SD_EEENSB_IJSD_NSC_ILi9EEEEEEEEENSB_IJNSB_IJSH_NSC_ILi512EEEEEENSB_IJSD_SW_EEENSB_IJSW_NSC_ILi4096EEEEEEEEEEEEEvEENS13_INSA_13SM90_TMA_LOADENS15_IS17_S19_NSV_INSB_IJNSB_IJSH_NSC_ILi2EEEEEES1B_S1E_EEENSB_IJNSB_IJSD_S1J_EEES1H_NSB_IJSW_NSC_ILi8192EEEEEEEEEEEEEvEEEENS_8epilogue10collective6detail29Sm90TmaWarpSpecializedAdapterINS22_15DefaultEpilogueISL_NSB_IJNSB_IJllllEEESD_SW_EEES27_NS21_6thread17LinearCombinationISL_Li1EffLNS28_9ScaleType4KindE0ELNS_15FloatRoundStyleE2ESL_EENS_4gemm15EpilogueDefaultEEEEEvvEEEEvNT_6ParamsE:
[----:B------:R-:W-:Y:S01]  /*0000*/  LDC R1, c[0x0][0x28] ;  /* 0x00000a00ff017b82 */ /* 0x000fe20000000800 */
[----:B------:R-:W0:Y:S01]  /*0010*/  S2R R8, SR_TID.X ;  /* 0x0000000000087919 */ /* 0x000e220000002100 */
[----:B------:R-:W-:Y:S01]  /*0020*/  ELECT P0, URZ, PT ;  /* 0x00000000003f782f */ /* 0x000fe20003800000 */
[----:B------:R-:W-:Y:S01]  /*0030*/  BSSY B0, `(.L_x_0) ;  /* 0x000000f000007945 */ /* 0x000fe20003800000 */
[--C-:B0-----:R-:W-:Y:S02]  /*0040*/  SHF.R.U32.HI R0, RZ, 0x5, R8.reuse ;  /* 0x00000005ff007819 */ /* 0x101fe40000011608 */
[----:B------:R-:W-:-:S03]  /*0050*/  SHF.R.U32.HI R3, RZ, 0x7, R8 ;  /* 0x00000007ff037819 */ /* 0x000fc60000011608 */
[----:B------:R-:W0:Y:S04]  /*0060*/  SHFL.IDX PT, R2, R0, RZ, 0x1f ;  /* 0x00001fff00027589 */ /* 0x000e2800000e0000 */
[----:B------:R1:W2:Y:S01]  /*0070*/  SHFL.IDX PT, R7, R3, RZ, 0x1f ;  /* 0x00001fff03077589 */ /* 0x0002a200000e0000 */
[----:B0-----:R-:W-:-:S13]  /*0080*/  ISETP.NE.OR P0, PT, R2, RZ, !P0 ;  /* 0x000000ff0200720c */ /* 0x001fda0004705670 */
[----:B-12---:R-:W-:Y:S05]  /*0090*/  @P0 BRA `(.L_x_1) ;  /* 0x0000000000200947 */ /* 0x006fea0003800000 */
[----:B------:R-:W-:Y:S02]  /*00a0*/  ULDC.64 UR4, c[0x0][0x198] ;  /* 0x0000660000047ab9 */ /* 0x000fe40000000a00 */
[----:B------:R-:W-:Y:S02]  /*00b0*/  UIADD3 UR6, UP0, UR4, 0xf0, URZ ;  /* 0x000000f004067890 */ /* 0x000fe4000ff1e03f */
[----:B------:R-:W-:Y:S02]  /*00c0*/  UIADD3 UR4, UP1, UR4, 0x270, URZ ;  /* 0x0000027004047890 */ /* 0x000fe4000ff3e03f */
[----:B------:R-:W-:Y:S02]  /*00d0*/  UIADD3.X UR7, URZ, UR5, URZ, UP0, !UPT ;  /* 0x000000053f077290 */ /* 0x000fe400087fe43f */
[----:B------:R-:W-:-:S07]  /*00e0*/  UIADD3.X UR5, URZ, UR5, URZ, UP1, !UPT ;  /* 0x000000053f057290 */ /* 0x000fce0008ffe43f */
[----:B------:R0:W-:Y:S02]  /*00f0*/  UTMACCTL.PF [UR6] ;  /* 0x00000000060079b9 */ /* 0x0001e40008040000 */
[----:B------:R0:W-:Y:S02]  /*0100*/  UTMACCTL.PF [UR4] ;  /* 0x00000000040079b9 */ /* 0x0001e40008040000 */
[----:B0-----:R-:W-:Y:S01]  /*0110*/  NOP ;  /* 0x0000000000007918 */ /* 0x001fe20000000000 */
.L_x_1:
[----:B------:R-:W-:Y:S05]  /*0120*/  BSYNC B0 ;  /* 0x0000000000007941 */ /* 0x000fea0003800000 */
.L_x_0:
[----:B------:R-:W0:Y:S01]  /*0130*/  SHFL.IDX PT, R0, R0, RZ, 0x1f ;  /* 0x00001fff00007589 */ /* 0x000e2200000e0000 */
[----:B------:R-:W-:-:S04]  /*0140*/  SHF.R.S32.HI R3, RZ, 0x1f, R2 ;  /* 0x0000001fff037819 */ /* 0x000fc80000011402 */
[----:B------:R-:W-:Y:S02]  /*0150*/  LEA.HI R3, R3, R2, RZ, 0x2 ;  /* 0x0000000203037211 */ /* 0x000fe400078f10ff */
[----:B0-----:R-:W-:-:S13]  /*0160*/  ISETP.NE.AND P0, PT, R0, RZ, PT ;  /* 0x000000ff0000720c */ /* 0x001fda0003f05270 */
[----:B------:R-:W-:Y:S05]  /*0170*/  @P0 BRA `(.L_x_2) ;  /* 0x00000000008c0947 */ /* 0x000fea0003800000 */
[----:B------:R-:W-:Y:S01]  /*0180*/  ELECT P0, URZ, PT ;  /* 0x00000000003f782f */ /* 0x000fe20003800000 */
[----:B------:R-:W-:-:S12]  /*0190*/  BSSY B0, `(.L_x_2) ;  /* 0x0000021000007945 */ /* 0x000fd80003800000 */
[----:B------:R-:W-:Y:S05]  /*01a0*/  @!P0 BRA `(.L_x_3) ;  /* 0x00000000007c8947 */ /* 0x000fea0003800000 */
[----:B------:R-:W0:Y:S01]  /*01b0*/  S2UR UR8, SR_CgaCtaId ;  /* 0x00000000000879c3 */ /* 0x000e220000008800 */
[----:B------:R-:W-:Y:S01]  /*01c0*/  UMOV UR4, 0x400 ;  /* 0x0000040000047882 */ /* 0x000fe20000000000 */
[----:B------:R-:W-:Y:S01]  /*01d0*/  UMOV UR5, 0x1 ;  /* 0x0000000100057882 */ /* 0x000fe20000000000 */
[----:B------:R-:W-:Y:S02]  /*01e0*/  UMOV UR6, 0x80 ;  /* 0x0000008000067882 */ /* 0x000fe40000000000 */
[----:B------:R-:W-:-:S04]  /*01f0*/  UIADD3 UR6, -UR6, 0x100000, URZ ;  /* 0x0010000006067890 */ /* 0x000fc8000fffe13f */
[----:B------:R-:W-:Y:S02]  /*0200*/  USHF.L.U32 UR7, UR6, 0xb, URZ ;  /* 0x0000000b06077899 */ /* 0x000fe4000800063f */
[----:B------:R-:W-:Y:S02]  /*0210*/  USHF.L.U32 UR6, UR6, 0x1, URZ ;  /* 0x0000000106067899 */ /* 0x000fe4000800063f */
[----:B0-----:R-:W-:Y:S02]  /*0220*/  ULEA UR8, UR8, UR4, 0x18 ;  /* 0x0000000408087291 */ /* 0x001fe4000f8ec03f */
[----:B------:R-:W-:-:S04]  /*0230*/  UIADD3 UR4, -UR5, 0x100000, URZ ;  /* 0x0010000005047890 */ /* 0x000fc8000fffe13f */
[----:B------:R-:W-:Y:S02]  /*0240*/  USHF.L.U32 UR5, UR4, 0xb, URZ ;  /* 0x0000000b04057899 */ /* 0x000fe4000800063f */
[----:B------:R-:W-:Y:S01]  /*0250*/  USHF.L.U32 UR4, UR4, 0x1, URZ ;  /* 0x0000000104047899 */ /* 0x000fe2000800063f */
[----:B------:R-:W0:Y:S11]  /*0260*/  FENCE.VIEW.ASYNC.S ;  /* 0x00000000000073c6 */ /* 0x000e360000000000 */
[----:B0-----:R0:W1:Y:S01]  /*0270*/  SYNCS.EXCH.64 URZ, [UR8+0x36000], UR4 ;  /* 0x03600004083f75b2 */ /* 0x0010620008000100 */
[----:B------:R0:W2:Y:S01]  /*0280*/  SYNCS.EXCH.64 URZ, [UR8+0x36048], UR6 ;  /* 0x03604806083f75b2 */ /* 0x0000a20008000100 */
[----:B------:R0:W3:Y:S01]  /*0290*/  SYNCS.EXCH.64 URZ, [UR8+0x36008], UR4 ;  /* 0x03600804083f75b2 */ /* 0x0000e20008000100 */
[----:B------:R0:W4:Y:S01]  /*02a0*/  SYNCS.EXCH.64 URZ, [UR8+0x36050], UR6 ;  /* 0x03605006083f75b2 */ /* 0x0001220008000100 */
[----:B------:R0:W0:Y:S01]  /*02b0*/  SYNCS.EXCH.64 URZ, [UR8+0x36010], UR4 ;  /* 0x03601004083f75b2 */ /* 0x0000220008000100 */
        /* <DEDUP_REMOVED lines=13> */
[----:B------:R-:W-:Y:S01]  /*0390*/  NOP ;  /* 0x0000000000007918 */ /* 0x000fe20000000000 */
.L_x_3:
[----:B0-----:R-:W-:Y:S05]  /*03a0*/  BSYNC B0 ;  /* 0x0000000000007941 */ /* 0x001fea0003800000 */
.L_x_2:
[----:B------:R-:W-:Y:S01]  /*03b0*/  ULDC.64 UR4, c[0x0][0x618] ;  /* 0x0001860000047ab9 */ /* 0x000fe20000000a00 */
[----:B------:R-:W-:Y:S01]  /*03c0*/  LOP3.LUT R3, R3, 0xfffffffc, RZ, 0xc0, !PT ;  /* 0xfffffffc03037812 */ /* 0x000fe200078ec0ff */
[----:B------:R-:W-:Y:S01]  /*03d0*/  NOP ;  /* 0x0000000000007918 */ /* 0x000fe20000000000 */
[----:B------:R-:W-:Y:S01]  /*03e0*/  ISETP.NE.U32.AND P0, PT, RZ, UR4, PT ;  /* 0x00000004ff007c0c */ /* 0x000fe2000bf05070 */
[----:B------:R-:W-:Y:S01]  /*03f0*/  NOP ;  /* 0x0000000000007918 */ /* 0x000fe20000000000 */
[----:B-1234-:R-:W-:Y:S01]  /*0400*/  BAR.SYNC.DEFER_BLOCKING 0x0 ;  /* 0x0000000000007b1d */ /* 0x01efe20000010000 */
[----:B------:R-:W-:Y:S01]  /*0410*/  IMAD.IADD R6, R2, 0x1, -R3 ;  /* 0x0000000102067824 */ /* 0x000fe200078e0a03 */
[----:B------:R-:W-:Y:S02]  /*0420*/  ISETP.NE.AND.EX P0, PT, RZ, UR5, PT, P0 ;  /* 0x00000005ff007c0c */ /* 0x000fe4000bf05300 */
[C---:B------:R-:W-:Y:S02]  /*0430*/  ISETP.NE.AND P2, PT, R7.reuse, 0x1, PT ;  /* 0x000000010700780c */ /* 0x040fe40003f45270 */
[----:B------:R-:W-:Y:S01]  /*0440*/  LOP3.LUT P1, RZ, R7, R6, RZ, 0xfc, !PT ;  /* 0x0000000607ff7212 */ /* 0x000fe2000782fcff */
[----:B------:R-:W-:-:S03]  /*0450*/  ULDC.64 UR12, c[0x0][0x208] ;  /* 0x00008200000c7ab9 */ /* 0x000fc60000000a00 */
[----:B------:R-:W-:-:S04]  /*0460*/  SEL R2, RZ, 0x1, P1 ;  /* 0x00000001ff027807 */ /* 0x000fc80000800000 */
[----:B------:R-:W-:Y:S01]  /*0470*/  SEL R2, R2, 0x2, P2 ;  /* 0x0000000202027807 */ /* 0x000fe20001000000 */
[----:B------:R-:W-:Y:S06]  /*0480*/  @!P0 BRA `(.L_x_4) ;  /* 0x00000000001c8947 */ /* 0x000fec0003800000 */
[----:B------:R-:W0:Y:S02]  /*0490*/  LDC.64 R4, c[0x0][0x618] ;  /* 0x00018600ff047b82 */ /* 0x000e240000000a00 */
[----:B0-----:R-:W2:Y:S02]  /*04a0*/  LDG.E.64 R4, desc[UR12][R4.64] ;  /* 0x0000000c04047981 */ /* 0x001ea4000c1e1b00 */
[----:B--2---:R-:W-:-:S04]  /*04b0*/  ISETP.NE.U32.AND P0, PT, R4, RZ, PT ;  /* 0x000000ff0400720c */ /* 0x004fc80003f05070 */
[----:B------:R-:W-:-:S13]  /*04c0*/  ISETP.NE.AND.EX P0, PT, R5, RZ, PT, P0 ;  /* 0x000000ff0500720c */ /* 0x000fda0003f05300 */
[----:B------:R-:W-:Y:S05]  /*04d0*/  @!P0 BRA `(.L_x_4) ;  /* 0x0000000000088947 */ /* 0x000fea0003800000 */
[----:B------:R2:W5:Y:S01]  /*04e0*/  LD.E R0, desc[UR12][R4.64] ;  /* 0x0000000c04007980 */ /* 0x000562000c101900 */
[----:B------:R-:W-:Y:S05]  /*04f0*/  BRA `(.L_x_5) ;  /* 0x0000000000207947 */ /* 0x000fea0003800000 */
.L_x_4:
[----:B------:R-:W-:Y:S02]  /*0500*/  ULDC.64 UR4, c[0x0][0x608] ;  /* 0x0001820000047ab9 */ /* 0x000fe40000000a00 */
[----:B------:R-:W-:-:S04]  /*0510*/  ISETP.NE.U32.AND P0, PT, RZ, UR4, PT ;  /* 0x00000004ff007c0c */ /* 0x000fc8000bf05070 */
[----:B------:R-:W-:-:S13]  /*0520*/  ISETP.NE.AND.EX P0, PT, RZ, UR5, PT, P0 ;  /* 0x00000005ff007c0c */ /* 0x000fda000bf05300 */
[----:B------:R-:W-:Y:S05]  /*0530*/  @!P0 BRA `(.L_x_6) ;  /* 0x00000000000c8947 */ /* 0x000fea0003800000 */
[----:B------:R-:W0:Y:S02]  /*0540*/  LDC.64 R4, c[0x0][0x608] ;  /* 0x00018200ff047b82 */ /* 0x000e240000000a00 */
[----:B0-----:R0:W5:Y:S01]  /*0550*/  LDG.E R0, desc[UR12][R4.64] ;  /* 0x0000000c04007981 */ /* 0x001162000c1e1900 */
[----:B------:R-:W-:Y:S05]  /*0560*/  BRA `(.L_x_5) ;  /* 0x0000000000047947 */ /* 0x000fea0003800000 */
.L_x_6:
[----:B------:R-:W1:Y:S02]  /*0570*/  LDC R0, c[0x0][0x600] ;  /* 0x00018000ff007b82 */ /* 0x000e640000000800 */
.L_x_5:
[----:B------:R-:W-:Y:S02]  /*0580*/  ULDC.64 UR4, c[0x0][0x620] ;  /* 0x0001880000047ab9 */ /* 0x000fe40000000a00 */
[----:B------:R-:W-:-:S04]  /*0590*/  ISETP.NE.U32.AND P0, PT, RZ, UR4, PT ;  /* 0x00000004ff007c0c */ /* 0x000fc8000bf05070 */
[----:B------:R-:W-:-:S13]  /*05a0*/  ISETP.NE.AND.EX P0, PT, RZ, UR5, PT, P0 ;  /* 0x00000005ff007c0c */ /* 0x000fda000bf05300 */
[----:B------:R-:W-:Y:S05]  /*05b0*/  @!P0 BRA `(.L_x_7) ;  /* 0x00000000001c8947 */ /* 0x000fea0003800000 */
[----:B0-2---:R-:W0:Y:S02]  /*05c0*/  LDC.64 R4, c[0x0][0x620] ;  /* 0x00018800ff047b82 */ /* 0x005e240000000a00 */
[----:B0-----:R-:W2:Y:S02]  /*05d0*/  LDG.E.64 R4, desc[UR12][R4.64] ;  /* 0x0000000c04047981 */ /* 0x001ea4000c1e1b00 */
[----:B--2---:R-:W-:-:S04]  /*05e0*/  ISETP.NE.U32.AND P0, PT, R4, RZ, PT ;  /* 0x000000ff0400720c */ /* 0x004fc80003f05070 */
[----:B------:R-:W-:-:S13]  /*05f0*/  ISETP.NE.AND.EX P0, PT, R5, RZ, PT, P0 ;  /* 0x000000ff0500720c */ /* 0x000fda0003f05300 */
[----:B------:R-:W-:Y:S05]  /*0600*/  @!P0 BRA `(.L_x_7) ;  /* 0x0000000000088947 */ /* 0x000fea0003800000 */
[----:B------:R0:W5:Y:S01]  /*0610*/  LD.E R3, desc[UR12][R4.64] ;  /* 0x0000000c04037980 */ /* 0x000162000c101900 */
[----:B------:R-:W-:Y:S05]  /*0620*/  BRA `(.L_x_8) ;  /* 0x0000000000207947 */ /* 0x000fea0003800000 */
.L_x_7:
[----:B------:R-:W-:Y:S02]  /*0630*/  ULDC.64 UR4, c[0x0][0x610] ;  /* 0x0001840000047ab9 */ /* 0x000fe40000000a00 */
[----:B------:R-:W-:-:S04]  /*0640*/  ISETP.NE.U32.AND P0, PT, RZ, UR4, PT ;  /* 0x00000004ff007c0c */ /* 0x000fc8000bf05070 */
[----:B------:R-:W-:-:S13]  /*0650*/  ISETP.NE.AND.EX P0, PT, RZ, UR5, PT, P0 ;  /* 0x00000005ff007c0c */ /* 0x000fda000bf05300 */
[----:B------:R-:W-:Y:S05]  /*0660*/  @!P0 BRA `(.L_x_9) ;  /* 0x00000000000c8947 */ /* 0x000fea0003800000 */
[----:B0-2---:R-:W0:Y:S02]  /*0670*/  LDC.64 R4, c[0x0][0x610] ;  /* 0x00018400ff047b82 */ /* 0x005e240000000a00 */
[----:B0-----:R4:W5:Y:S01]  /*0680*/  LDG.E R3, desc[UR12][R4.64] ;  /* 0x0000000c04037981 */ /* 0x001962000c1e1900 */
[----:B------:R-:W-:Y:S05]  /*0690*/  BRA `(.L_x_8) ;  /* 0x0000000000047947 */ /* 0x000fea0003800000 */
.L_x_9:
[----:B------:R-:W3:Y:S02]  /*06a0*/  LDC R3, c[0x0][0x604] ;  /* 0x00018100ff037b82 */ /* 0x000ee40000000800 */
.L_x_8:
[----:B0-2-4-:R-:W0:Y:S01]  /*06b0*/  LDC R4, c[0x0][0x3e8] ;  /* 0x0000fa00ff047b82 */ /* 0x015e220000000800 */
[----:B------:R-:W2:Y:S01]  /*06c0*/  S2R R5, SR_CTAID.X ;  /* 0x0000000000057919 */ /* 0x000ea20000002500 */
[----:B------:R-:W-:Y:S01]  /*06d0*/  ULDC UR4, c[0x0][0x3dc] ;  /* 0x0000f70000047ab9 */ /* 0x000fe20000000800 */
[----:B------:R-:W-:Y:S01]  /*06e0*/  ISETP.NE.AND P0, PT, R7, RZ, PT ;  /* 0x000000ff0700720c */ /* 0x000fe20003f05270 */
[----:B------:R-:W-:Y:S01]  /*06f0*/  UIADD3 UR4, UR4, 0x3f, URZ ;  /* 0x0000003f04047890 */ /* 0x000fe2000fffe03f */
[----:B------:R-:W4:Y:S01]  /*0700*/  S2R R9, SR_CTAID.Y ;  /* 0x0000000000097919 */ /* 0x000f220000002600 */
[----:B------:R-:W-:Y:S02]  /*0710*/  ULDC.64 UR6, c[0x0][0x3e0] ;  /* 0x0000f80000067ab9 */ /* 0x000fe40000000a00 */
[----:B------:R-:W-:Y:S02]  /*0720*/  USHF.R.S32.HI UR5, URZ, 0x1f, UR4 ;  /* 0x0000001f3f057899 */ /* 0x000fe40008011404 */
[----:B------:R-:W-:-:S02]  /*0730*/  UIMAD UR6, UR7, UR6, URZ ;  /* 0x00000006070672a4 */ /* 0x000fc4000f8e023f */
[----:B------:R-:W-:-:S04]  /*0740*/  ULEA.HI UR5, UR5, UR4, URZ, 0x6 ;  /* 0x0000000405057291 */ /* 0x000fc8000f8f303f */
[----:B------:R-:W-:Y:S01]  /*0750*/  USHF.R.S32.HI UR15, URZ, 0x6, UR5 ;  /* 0x000000063f0f7899 */ /* 0x000fe20008011405 */
[----:B0-----:R-:W-:-:S05]  /*0760*/  IMAD R4, R4, UR6, RZ ;  /* 0x0000000604047c24 */ /* 0x001fca000f8e02ff */
[----:B------:R-:W-:Y:S01]  /*0770*/  IMAD R4, R4, UR15, RZ ;  /* 0x0000000f04047c24 */ /* 0x000fe2000f8e02ff */
[----:B--2-4-:R-:W-:Y:S06]  /*0780*/  @!P0 BRA `(.L_x_10) ;  /* 0x00000054000c8947 */ /* 0x014fec0003800000 */
[----:B------:R-:W-:-:S13]  /*0790*/  ISETP.NE.AND P0, PT, R7, 0x1, PT ;  /* 0x000000010700780c */ /* 0x000fda0003f05270 */
[----:B------:R-:W-:Y:S05]  /*07a0*/  @P0 EXIT ;  /* 0x000000000000094d */ /* 0x000fea0003800000 */
[----:B------:R-:W-:Y:S01]  /*07b0*/  ISETP.GE.AND P0, PT, R4, 0x1, PT ;  /* 0x000000010400780c */ /* 0x000fe20003f06270 */
[----:B------:R-:W-:Y:S01]  /*07c0*/  UMOV UR4, URZ ;  /* 0x0000003f00047c82 */ /* 0x000fe20008000000 */
[----:B------:R-:W-:Y:S02]  /*07d0*/  CS2R R86, SRZ ;  /* 0x0000000000567805 */ /* 0x000fe4000001ff00 */
[----:B------:R-:W-:Y:S02]  /*07e0*/  CS2R R24, SRZ ;  /* 0x0000000000187805 */ /* 0x000fe4000001ff00 */
[----:B------:R-:W-:Y:S02]  /*07f0*/  CS2R R26, SRZ ;  /* 0x00000000001a7805 */ /* 0x000fe4000001ff00 */
[----:B------:R-:W-:Y:S02]  /*0800*/  CS2R R28, SRZ ;  /* 0x00000000001c7805 */ /* 0x000fe4000001ff00 */
[----:B------:R-:W-:-:S02]  /*0810*/  CS2R R30, SRZ ;  /* 0x00000000001e7805 */ /* 0x000fc4000001ff00 */
[----:B------:R-:W-:Y:S02]  /*0820*/  CS2R R32, SRZ ;  /* 0x0000000000207805 */ /* 0x000fe4000001ff00 */
        /* <DEDUP_REMOVED lines=25> */
[----:B------:R-:W-:Y:S01]  /*09c0*/  CS2R R84, SRZ ;  /* 0x0000000000547805 */ /* 0x000fe2000001ff00 */
[----:B------:R-:W-:Y:S06]  /*09d0*/  @!P0 BRA `(.L_x_11) ;  /* 0x0000000000a88947 */ /* 0x000fec0003800000 */
[----:B------:R-:W-:-:S04]  /*09e0*/  LOP3.LUT R5, R2, 0x1, RZ, 0xfc, !PT ;  /* 0x0000000102057812 */ /* 0x000fc800078efcff */
[----:B------:R-:W-:-:S13]  /*09f0*/  ISETP.NE.AND P0, PT, R5, 0x3, PT ;  /* 0x000000030500780c */ /* 0x000fda0003f05270 */
[----:B------:R-:W-:Y:S05]  /*0a00*/  @!P0 BRA `(.L_x_12) ;  /* 0x0000000000048947 */ /* 0x000fea0003800000 */
[----:B------:R-:W-:Y:S01]  /*0a10*/  BPT.TRAP 0x1 ;  /* 0x000000040000795c */ /* 0x000fe20000300000 */
.L_x_12:
[----:B------:R-:W0:Y:S01]  /*0a20*/  S2UR UR5, SR_CgaCtaId ;  /* 0x00000000000579c3 */ /* 0x000e220000008800 */
[----:B------:R-:W-:Y:S01]  /*0a30*/  SHF.L.U32 R5, RZ, 0x1f, RZ ;  /* 0x0000001fff057819 */ /* 0x000fe200000006ff */
[----:B------:R-:W-:Y:S02]  /*0a40*/  UMOV UR4, 0x400 ;  /* 0x0000040000047882 */ /* 0x000fe40000000000 */
[----:B0-----:R-:W-:-:S12]  /*0a50*/  ULEA UR4, UR5, UR4, 0x18 ;  /* 0x0000000405047291 */ /* 0x001fd8000f8ec03f */
.L_x_13:
[----:B0-----:R-:W-:-:S04]  /*0a60*/  IMAD.U32 R6, RZ, RZ, UR4 ;  /* 0x00000004ff067e24 */ /* 0x001fc8000f8e00ff */
[----:B------:R0:W2:Y:S03]  /*0a70*/  SYNCS.PHASECHK.TRANS64.TRYWAIT P0, [R6+URZ+0x36000], R5 ;  /* 0x03600005060075a7 */ /* 0x0000a6000800017f */
[----:B--2---:R-:W-:Y:S05]  /*0a80*/  @!P0 NANOSLEEP.SYNCS 0x989680 ;  /* 0x009896800000895d */ /* 0x004fea0003900000 */
[----:B------:R-:W2:Y:S02]  /*0a90*/  @!P0 SYNCS.PHASECHK.TRANS64 P0, [R6+URZ+0x36000], R5 ;  /* 0x03600005060085a7 */ /* 0x000ea4000800007f */
[----:B--2---:R-:W-:Y:S05]  /*0aa0*/  @!P0 BRA `(.L_x_13) ;  /* 0xfffffffc00ec8947 */ /* 0x004fea000383ffff */
[----:B------:R-:W-:Y:S01]  /*0ab0*/  UIADD3 UR5, UR4, 0x12000, URZ ;  /* 0x0001200004057890 */ /* 0x000fe2000fffe03f */
[----:B------:R-:W-:Y:S01]  /*0ac0*/  WARPGROUP.ARRIVE ;  /* 0x00000000000079c5 */ /* 0x000fe20000000000 */
[----:B------:R-:W-:Y:S02]  /*0ad0*/  USHF.R.U32.HI UR4, URZ, 0x4, UR4 ;  /* 0x000000043f047899 */ /* 0x000fe40008011604 */
[----:B------:R-:W-:Y:S02]  /*0ae0*/  USHF.R.U32.HI UR5, URZ, 0x4, UR5 ;  /* 0x000000043f057899 */ /* 0x000fe40008011605 */
[----:B------:R-:W-:Y:S02]  /*0af0*/  ULOP3.LUT UR4, UR4, 0x3fff, URZ, 0xc0, !UPT ;  /* 0x00003fff04047892 */ /* 0x000fe4000f8ec03f */
[----:B------:R-:W-:Y:S02]  /*0b00*/  ULOP3.LUT UR5, UR5, 0x3fff, URZ, 0xc0, !UPT ;  /* 0x00003fff05057892 */ /* 0x000fe4000f8ec03f */
[----:B------:R-:W-:-:S02]  /*0b10*/  ULOP3.LUT UR9, UR4, 0x10000, URZ, 0xfc, !UPT ;  /* 0x0001000004097892 */ /* 0x000fc4000f8efc3f */
[----:B------:R-:W-:Y:S01]  /*0b20*/  ULOP3.LUT UR8, UR5, 0x2000000, URZ, 0xfc, !UPT ;  /* 0x0200000005087892 */ /* 0x000fe2000f8efc3f */
[----:B------:R-:W-:Y:S02]  /*0b30*/  UMOV UR7, 0x40000040 ;  /* 0x4000004000077882 */ /* 0x000fe40000000000 */
[----:B------:R-:W-:Y:S02]  /*0b40*/  UMOV UR5, 0x40000040 ;  /* 0x4000004000057882 */ /* 0x000fe40000000000 */
[----:B------:R-:W-:Y:S02]  /*0b50*/  UMOV UR4, UR9 ;  /* 0x0000000900047c82 */ /* 0x000fe40008000000 */
[----:B------:R-:W-:Y:S02]  /*0b60*/  UMOV UR6, UR8 ;  /* 0x0000000800067c82 */ /* 0x000fe40008000000 */
[----:B------:R-:W-:Y:S01]  /*0b70*/  HGMMA.64x128x16.F32 R24, gdesc[UR4].tnspB, RZ, !UPT ;  /* 0x41e00000041879f0 */ /* 0x000fe2000c7008ff */
[----:B------:R-:W-:-:S02]  /*0b80*/  UIADD3 UR4, UR9, 0x2, URZ ;  /* 0x0000000209047890 */ /* 0x000fc4000fffe03f */
[----:B------:R-:W-:Y:S01]  /*0b90*/  UIADD3 UR6, UR8, 0x80, URZ ;  /* 0x0000008008067890 */ /* 0x000fe2000fffe03f */
[----:B------:R-:W-:Y:S01]  /*0ba0*/  UMOV UR5, 0x40000040 ;  /* 0x4000004000057882 */ /* 0x000fe20000000000 */
[----:B------:R-:W-:-:S07]  /*0bb0*/  UMOV UR7, 0x40000040 ;  /* 0x4000004000077882 */ /* 0x000fce0000000000 */
[----:B------:R-:W-:Y:S01]  /*0bc0*/  HGMMA.64x128x16.F32 R24, gdesc[UR4].tnspB, R24 ;  /* 0x41e00000041879f0 */ /* 0x000fe20008700818 */
[----:B------:R-:W-:Y:S02]  /*0bd0*/  UIADD3 UR4, UR9, 0x4, URZ ;  /* 0x0000000409047890 */ /* 0x000fe4000fffe03f */
        /* <DEDUP_REMOVED lines=8> */
[----:B------:R-:W-:Y:S01]  /*0c60*/  HGMMA.64x128x16.F32 R24, gdesc[UR4].tnspB, R24, gsb0 ;  /* 0x41e00000041879f0 */ /* 0x000fe20008000818 */
[----:B------:R-:W-:-:S05]  /*0c70*/  UMOV UR4, 0x1 ;  /* 0x0000000100047882 */ /* 0x000fca0000000000 */
.L_x_11:
[----:B0-----:R-:W-:-:S05]  /*0c80*/  VIMNMX R5, R4, 0x1, PT ;  /* 0x0000000104057848 */ /* 0x001fca0003fe0100 */
[----:B------:R-:W-:-:S05]  /*0c90*/  IMAD.IADD R6, R4, 0x1, -R5 ;  /* 0x0000000104067824 */ /* 0x000fca00078e0a05 */
[----:B------:R-:W-:-:S13]  /*0ca0*/  ISETP.GE.AND P0, PT, R6, 0x1, PT ;  /* 0x000000010600780c */ /* 0x000fda0003f06270 */
[----:B------:R-:W-:Y:S05]  /*0cb0*/  @!P0 BRA `(.L_x_14) ;  /* 0x0000000400188947 */ /* 0x000fea0003800000 */
[----:B------:R-:W0:Y:S01]  /*0cc0*/  S2UR UR6, SR_CgaCtaId ;  /* 0x00000000000679c3 */ /* 0x000e220000008800 */
[----:B------:R-:W-:Y:S01]  /*0cd0*/  UMOV UR5, 0x400 ;  /* 0x0000040000057882 */ /* 0x000fe20000000000 */
[----:B------:R-:W-:Y:S01]  /*0ce0*/  LOP3.LUT R10, R2, 0x1, RZ, 0xfc, !PT ;  /* 0x00000001020a7812 */ /* 0x000fe200078efcff */
[----:B------:R-:W-:Y:S01]  /*0cf0*/  IMAD.MOV.U32 R9, RZ, RZ, RZ ;  /* 0x000000ffff097224 */ /* 0x000fe200078e00ff */
[----:B------:R-:W-:Y:S01]  /*0d00*/  UISETP.NE.U32.AND UP0, UPT, UR4, URZ, UPT ;  /* 0x0000003f0400728c */ /* 0x000fe2000bf05070 */
[----:B------:R-:W-:Y:S01]  /*0d10*/  IMAD.MOV.U32 R5, RZ, RZ, R6 ;  /* 0x000000ffff057224 */ /* 0x000fe200078e0006 */
[----:B0-----:R-:W-:-:S04]  /*0d20*/  ULEA UR14, UR6, UR5, 0x18 ;  /* 0x00000005060e7291 */ /* 0x001fc8000f8ec03f */
[----:B------:R-:W-:Y:S02]  /*0d30*/  UIADD3 UR6, UR14, 0x12000, URZ ;  /* 0x000120000e067890 */ /* 0x000fe4000fffe03f */
[----:B------:R-:W-:Y:S02]  /*0d40*/  USHF.R.U32.HI UR5, URZ, 0x4, UR14 ;  /* 0x000000043f057899 */ /* 0x000fe4000801160e */
[----:B------:R-:W-:Y:S02]  /*0d50*/  USHF.R.U32.HI UR6, URZ, 0x4, UR6 ;  /* 0x000000043f067899 */ /* 0x000fe40008011606 */
[----:B------:R-:W-:Y:S02]  /*0d60*/  ULOP3.LUT UR5, UR5, 0x3fff, URZ, 0xc0, !UPT ;  /* 0x00003fff05057892 */ /* 0x000fe4000f8ec03f */
[----:B------:R-:W-:Y:S02]  /*0d70*/  ULOP3.LUT UR6, UR6, 0x3fff, URZ, 0xc0, !UPT ;  /* 0x00003fff06067892 */ /* 0x000fe4000f8ec03f */
[----:B------:R-:W-:-:S02]  /*0d80*/  ULOP3.LUT UR15, UR5, 0x10000, URZ, 0xfc, !UPT ;  /* 0x00010000050f7892 */ /* 0x000fc4000f8efc3f */
[----:B------:R-:W-:Y:S01]  /*0d90*/  ULOP3.LUT UR16, UR6, 0x2000000, URZ, 0xfc, !UPT ;  /* 0x0200000006107892 */ /* 0x000fe2000f8efc3f */
[----:B------:R-:W-:-:S11]  /*0da0*/  UMOV UR5, URZ ;  /* 0x0000003f00057c82 */ /* 0x000fd60008000000 */
.L_x_19:
[----:B------:R-:W-:-:S13]  /*0db0*/  ISETP.NE.AND P1, PT, R10, 0x3, PT ;  /* 0x000000030a00780c */ /* 0x000fda0003f25270 */
[----:B0-----:R-:W-:Y:S05]  /*0dc0*/  @!P1 BRA `(.L_x_15) ;  /* 0x0000000000049947 */ /* 0x001fea0003800000 */
[----:B------:R-:W-:Y:S01]  /*0dd0*/  BPT.TRAP 0x1 ;  /* 0x000000040000795c */ /* 0x000fe20000300000 */
.L_x_15:
[----:B------:R-:W-:Y:S01]  /*0de0*/  SHF.L.U32 R7, R9, 0x1f, RZ ;  /* 0x0000001f09077819 */ /* 0x000fe200000006ff */
[----:B------:R-:W-:-:S12]  /*0df0*/  ULEA UR6, UR4, UR14, 0x3 ;  /* 0x0000000e04067291 */ /* 0x000fd8000f8e183f */
.L_x_16:
[----:B0-----:R-:W-:-:S04]  /*0e00*/  IMAD.U32 R8, RZ, RZ, UR6 ;  /* 0x00000006ff087e24 */ /* 0x001fc8000f8e00ff */
[----:B------:R0:W2:Y:S03]  /*0e10*/  SYNCS.PHASECHK.TRANS64.TRYWAIT P0, [R8+URZ+0x36000], R7 ;  /* 0x03600007080075a7 */ /* 0x0000a6000800017f */
[----:B--2---:R-:W-:Y:S05]  /*0e20*/  @!P0 NANOSLEEP.SYNCS 0x989680 ;  /* 0x009896800000895d */ /* 0x004fea0003900000 */
[----:B------:R-:W2:Y:S02]  /*0e30*/  @!P0 SYNCS.PHASECHK.TRANS64 P0, [R8+URZ+0x36000], R7 ;  /* 0x03600007080085a7 */ /* 0x000ea4000800007f */
[----:B--2---:R-:W-:Y:S05]  /*0e40*/  @!P0 BRA `(.L_x_16) ;  /* 0xfffffffc00ec8947 */ /* 0x004fea000383ffff */
[----:B------:R-:W-:Y:S01]  /*0e50*/  ULEA UR6, UR4, UR15, 0x9 ;  /* 0x0000000f04067291 */ /* 0x000fe2000f8e483f */
[----:B------:R-:W-:Y:S01]  /*0e60*/  WARPGROUP.ARRIVE ;  /* 0x00000000000079c5 */ /* 0x000fe20000000000 */
[----:B------:R-:W-:Y:S01]  /*0e70*/  ULEA UR7, UR4, UR16, 0xa ;  /* 0x0000001004077291 */ /* 0x000fe2000f8e503f */
[----:B------:R-:W-:Y:S01]  /*0e80*/  UMOV UR9, 0x40000040 ;  /* 0x4000004000097882 */ /* 0x000fe20000000000 */
[----:B------:R-:W-:-:S03]  /*0e90*/  UMOV UR11, 0x40000040 ;  /* 0x40000040000b7882 */ /* 0x000fc60000000000 */
[----:B------:R-:W-:Y:S02]  /*0ea0*/  UMOV UR8, UR6 ;  /* 0x0000000600087c82 */ /* 0x000fe40008000000 */
[----:B------:R-:W-:Y:S02]  /*0eb0*/  UMOV UR10, UR7 ;  /* 0x00000007000a7c82 */ /* 0x000fe40008000000 */
[----:B------:R-:W-:Y:S01]  /*0ec0*/  HGMMA.64x128x16.F32 R24, gdesc[UR8].tnspB, R24, UP0 ;  /* 0x41e00000081879f0 */ /* 0x000fe2000bf00818 */
        /* <DEDUP_REMOVED lines=14> */
[----:B------:R-:W-:Y:S03]  /*0fb0*/  HGMMA.64x128x16.F32 R24, gdesc[UR8].tnspB, R24, gsb0 ;  /* 0x41e00000081879f0 */ /* 0x000fe60008000818 */
[----:B------:R-:W-:Y:S02]  /*0fc0*/  WARPGROUP.DEPBAR.LE gsb0, 0x1 ;  /* 0x00008000000079c5 */ /* 0x000fe40000010100 */
[----:B------:R-:W-:Y:S05]  /*0fd0*/  @!P1 BRA `(.L_x_17) ;  /* 0x0000000000049947 */ /* 0x000fea0003800000 */
[----:B------:R-:W-:Y:S01]  /*0fe0*/  BPT.TRAP 0x1 ;  /* 0x000000040000795c */ /* 0x000fe20000300000 */
.L_x_17:
[----:B------:R-:W-:Y:S01]  /*0ff0*/  ULEA UR6, UR5, UR14, 0x3 ;  /* 0x0000000e05067291 */ /* 0x000fe2000f8e183f */
[----:B------:R-:W-:-:S03]  /*1000*/  ISETP.GT.U32.AND P0, PT, R2, 0x1, PT ;  /* 0x000000010200780c */ /* 0x000fc60003f04070 */
[----:B------:R-:W-:-:S04]  /*1010*/  UIADD3 UR6, UR6, 0x36048, URZ ;  /* 0x0003604806067890 */ /* 0x000fc8000fffe03f */
[----:B------:R-:W-:-:S09]  /*1020*/  UPRMT UR6, URZ, 0x654, UR6 ;  /* 0x000006543f067896 */ /* 0x000fd20008000006 */
[----:B------:R-:W-:Y:S01]  /*1030*/  SYNCS.ARRIVE.TRANS64.RED.A1T0 RZ, [UR6], RZ ;  /* 0x000000ffffff79a7 */ /* 0x000fe20008100406 */
[----:B------:R-:W-:Y:S05]  /*1040*/  @P0 BRA `(.L_x_18) ;  /* 0x0000000000040947 */ /* 0x000fea0003800000 */
[----:B------:R-:W-:Y:S01]  /*1050*/  BPT.TRAP 0x1 ;  /* 0x000000040000795c */ /* 0x000fe20000300000 */
.L_x_18:
[----:B------:R-:W-:Y:S01]  /*1060*/  UIADD3 UR4, UR4, 0x1, URZ ;  /* 0x0000000104047890 */ /* 0x000fe2000fffe03f */
[C---:B------:R-:W-:Y:S01]  /*1070*/  ISETP.GT.AND P0, PT, R5.reuse, 0x1, PT ;  /* 0x000000010500780c */ /* 0x040fe20003f04270 */
[----:B------:R-:W-:Y:S01]  /*1080*/  UIADD3 UR5, UR5, 0x1, URZ ;  /* 0x0000000105057890 */ /* 0x000fe2000fffe03f */
[----:B------:R-:W-:Y:S01]  /*1090*/  VIADD R5, R5, 0xffffffff ;  /* 0xffffffff05057836 */ /* 0x000fe20000000000 */
[----:B------:R-:W-:Y:S02]  /*10a0*/  UISETP.NE.AND UP0, UPT, UR4, 0x9, UPT ;  /* 0x000000090400788c */ /* 0x000fe4000bf05270 */
[----:B------:R-:W-:Y:S02]  /*10b0*/  UISETP.NE.AND UP1, UPT, UR5, 0x9, UPT ;  /* 0x000000090500788c */ /* 0x000fe4000bf25270 */
[----:B------:R-:W-:Y:S02]  /*10c0*/  USEL UR6, URZ, 0x1, UP0 ;  /* 0x000000013f067887 */ /* 0x000fe40008000000 */
[----:B------:R-:W-:-:S02]  /*10d0*/  USEL UR4, UR4, URZ, UP0 ;  /* 0x0000003f04047287 */ /* 0x000fc40008000000 */
[----:B------:R-:W-:Y:S02]  /*10e0*/  USEL UR5, UR5, URZ, UP1 ;  /* 0x0000003f05057287 */ /* 0x000fe40008800000 */
[----:B------:R-:W-:Y:S01]  /*10f0*/  UPLOP3.LUT UP0, UPT, UPT, UPT, UPT, 0x80, 0x0 ;  /* 0x000000000000789c */ /* 0x000fe20003f0f070 */
[----:B------:R-:W-:Y:S01]  /*1100*/  LOP3.LUT R9, R9, UR6, RZ, 0x3c, !PT ;  /* 0x0000000609097c12 */ /* 0x000fe2000f8e3cff */
[----:B------:R-:W-:Y:S09]  /*1110*/  @P0 BRA `(.L_x_19) ;  /* 0xfffffffc00240947 */ /* 0x000ff2000383ffff */
.L_x_14:
[----:B------:R-:W-:Y:S01]  /*1120*/  ISETP.GE.AND P0, PT, R4, 0x1, PT ;  /* 0x000000010400780c */ /* 0x000fe20003f06270 */
[----:B------:R-:W-:-:S12]  /*1130*/  WARPGROUP.DEPBAR.LE gsb0, 0x0 ;  /* 0x00008000000079c5 */ /* 0x000fd80000010000 */
[----:B------:R-:W-:Y:S05]  /*1140*/  @!P0 BRA `(.L_x_20) ;  /* 0x0000000000448947 */ /* 0x000fea0003800000 */
[----:B------:R-:W-:-:S04]  /*1150*/  LOP3.LUT R4, R2, 0x1, RZ, 0xfc, !PT ;  /* 0x0000000102047812 */ /* 0x000fc800078efcff */
[----:B------:R-:W-:-:S13]  /*1160*/  ISETP.NE.AND P0, PT, R4, 0x3, PT ;  /* 0x000000030400780c */ /* 0x000fda0003f05270 */
[----:B------:R-:W-:Y:S05]  /*1170*/  @!P0 BRA `(.L_x_21) ;  /* 0x0000000000048947 */ /* 0x000fea0003800000 */
[----:B------:R-:W-:Y:S01]  /*1180*/  BPT.TRAP 0x1 ;  /* 0x000000040000795c */ /* 0x000fe20000300000 */
.L_x_21:
[----:B0-----:R-:W0:Y:S01]  /*1190*/  S2R R7, SR_CgaCtaId ;  /* 0x0000000000077919 */ /* 0x001e220000008800 */
[----:B------:R-:W-:Y:S01]  /*11a0*/  IMAD.WIDE.U32 R4, R6, 0x38e38e39, RZ ;  /* 0x38e38e3906047825 */ /* 0x000fe200078e00ff */
[----:B------:R-:W-:Y:S02]  /*11b0*/  MOV R4, 0x400 ;  /* 0x0000040000047802 */ /* 0x000fe40000000f00 */
[----:B------:R-:W-:Y:S02]  /*11c0*/  ISETP.GT.U32.AND P0, PT, R2, 0x1, PT ;  /* 0x000000010200780c */ /* 0x000fe40003f04070 */
[----:B------:R-:W-:-:S05]  /*11d0*/  SHF.R.U32.HI R5, RZ, 0x1, R5 ;  /* 0x00000001ff057819 */ /* 0x000fca0000011605 */
[----:B------:R-:W-:Y:S01]  /*11e0*/  IMAD R6, R5, -0x9, R6 ;  /* 0xfffffff705067824 */ /* 0x000fe200078e0206 */
[----:B0-----:R-:W-:-:S05]  /*11f0*/  LEA R7, R7, R4, 0x18 ;  /* 0x0000000407077211 */ /* 0x001fca00078ec0ff */
[----:B------:R-:W-:-:S04]  /*1200*/  IMAD R6, R6, 0x8, R7 ;  /* 0x0000000806067824 */ /* 0x000fc800078e0207 */
[----:B------:R-:W-:-:S05]  /*1210*/  VIADD R6, R6, 0x36048 ;  /* 0x0003604806067836 */ /* 0x000fca0000000000 */
[----:B------:R-:W-:-:S04]  /*1220*/  PRMT R6, RZ, 0x654, R6 ;  /* 0x00000654ff067816 */ /* 0x000fc80000000006 */
[----:B------:R2:W-:Y:S01]  /*1230*/  SYNCS.ARRIVE.TRANS64.RED.A1T0 RZ, [R6+URZ], RZ ;  /* 0x000000ff06ff79a7 */ /* 0x0005e2000810043f */
[----:B------:R-:W-:Y:S05]  /*1240*/  @P0 BRA `(.L_x_20) ;  /* 0x0000000000040947 */ /* 0x000fea0003800000 */
[----:B------:R-:W-:Y:S01]  /*1250*/  BPT.TRAP 0x1 ;  /* 0x000000040000795c */ /* 0x000fe20000300000 */
.L_x_20:
[----:B------:R-:W4:Y:S01]  /*1260*/  S2R R5, SR_TID.X ;  /* 0x0000000000057919 */ /* 0x000f220000002100 */
[----:B------:R-:W-:Y:S01]  /*1270*/  ULDC.64 UR4, c[0x0][0x280] ;  /* 0x0000a00000047ab9 */ /* 0x000fe20000000a00 */
[----:B------:R-:W0:Y:S01]  /*1280*/  S2R R4, SR_CTAID.Y ;  /* 0x0000000000047919 */ /* 0x000e220000002600 */
[----:B------:R-:W1:Y:S01]  /*1290*/  S2R R15, SR_CTAID.X ;  /* 0x00000000000f7919 */ /* 0x000e620000002500 */
[----:B----4-:R-:W-:-:S04]  /*12a0*/  SHF.R.S32.HI R2, RZ, 0x1f, R5 ;  /* 0x0000001fff027819 */ /* 0x010fc80000011405 */
[----:B------:R-:W-:Y:S01]  /*12b0*/  LEA.HI R2, R2, R5, RZ, 0x7 ;  /* 0x0000000502027211 */ /* 0x000fe200078f38ff */
[----:B0-----:R-:W-:-:S03]  /*12c0*/  IMAD.SHL.U32 R4, R4, 0x80, RZ ;  /* 0x0000008004047824 */ /* 0x001fc600078e00ff */
[----:B------:R-:W-:Y:S01]  /*12d0*/  LOP3.LUT R2, R2, 0xffffff80, RZ, 0xc0, !PT ;  /* 0xffffff8002027812 */ /* 0x000fe200078ec0ff */
[----:B-1----:R-:W-:Y:S01]  /*12e0*/  IMAD.SHL.U32 R8, R15, 0x40, RZ ;  /* 0x000000400f087824 */ /* 0x002fe200078e00ff */
[----:B------:R-:W-:-:S03]  /*12f0*/  ISETP.GE.AND P0, PT, R4, UR5, PT ;  /* 0x0000000504007c0c */ /* 0x000fc6000bf06270 */
[----:B------:R-:W-:Y:S01]  /*1300*/  IMAD.IADD R2, R5, 0x1, -R2 ;  /* 0x0000000105027824 */ /* 0x000fe200078e0a02 */
[----:B------:R-:W-:-:S04]  /*1310*/  ISETP.GE.OR P0, PT, R8, UR4, P0 ;  /* 0x0000000408007c0c */ /* 0x000fc80008706670 */
[----:B------:R-:W-:-:S04]  /*1320*/  SHF.R.S32.HI R5, RZ, 0x1f, R2 ;  /* 0x0000001fff057819 */ /* 0x000fc80000011402 */
[----:B--2---:R-:W-:-:S04]  /*1330*/  LEA.HI R6, R5, R2, RZ, 0x2 ;  /* 0x0000000205067211 */ /* 0x004fc800078f10ff */
[--C-:B------:R-:W-:Y:S02]  /*1340*/  SHF.R.S32.HI R10, RZ, 0x2, R6.reuse ;  /* 0x00000002ff0a7819 */ /* 0x100fe40000011406 */
[----:B------:R-:W-:-:S04]  /*1350*/  SHF.R.S32.HI R7, RZ, 0x1f, R6 ;  /* 0x0000001fff077819 */ /* 0x000fc80000011406 */
[----:B------:R-:W-:-:S04]  /*1360*/  LEA.HI R7, R7, R10, RZ, 0x3 ;  /* 0x0000000a07077211 */ /* 0x000fc800078f18ff */
[----:B------:R-:W-:Y:S01]  /*1370*/  LOP3.LUT R11, R7, 0xfffffff8, RZ, 0xc0, !PT ;  /* 0xfffffff8070b7812 */ /* 0x000fe200078ec0ff */
[----:B------:R-:W-:Y:S06]  /*1380*/  @P0 EXIT ;  /* 0x000000000000094d */ /* 0x000fec0003800000 */
[----:B------:R-:W0:Y:S01]  /*1390*/  LDC.64 R16, c[0x0][0x658] ;  /* 0x00019600ff107b82 */ /* 0x000e220000000a00 */
[----:B------:R-:W-:Y:S01]  /*13a0*/  IMAD.IADD R10, R10, 0x1, -R11 ;  /* 0x000000010a0a7824 */ /* 0x000fe200078e0a0b */
[----:B------:R-:W-:Y:S02]  /*13b0*/  LOP3.LUT R7, R6, 0x7ffffffc, RZ, 0xc0, !PT ;  /* 0x7ffffffc06077812 */ /* 0x000fe400078ec0ff */
[----:B------:R-:W-:Y:S02]  /*13c0*/  LEA.HI R5, R5, R2, RZ, 0x5 ;  /* 0x0000000205057211 */ /* 0x000fe400078f28ff */
[----:B------:R-:W-:Y:S01]  /*13d0*/  SHF.R.S32.HI R11, RZ, 0x1f, R10 ;  /* 0x0000001fff0b7819 */ /* 0x000fe2000001140a */
[----:B------:R-:W-:Y:S01]  /*13e0*/  IMAD.IADD R7, R2, 0x1, -R7 ;  /* 0x0000000102077824 */ /* 0x000fe200078e0a07 */
[----:B------:R-:W-:Y:S02]  /*13f0*/  SHF.R.S32.HI R5, RZ, 0x5, R5 ;  /* 0x00000005ff057819 */ /* 0x000fe40000011405 */
[----:B---3-5:R-:W-:Y:S01]  /*1400*/  FSETP.NEU.AND P1, PT, R3, RZ, PT ;  /* 0x000000ff0300720b */ /* 0x028fe20003f2d000 */
[----:B------:R-:W-:-:S02]  /*1410*/  IMAD.SHL.U32 R7, R7, 0x2, RZ ;  /* 0x0000000207077824 */ /* 0x000fc400078e00ff */
[----:B------:R-:W-:-:S03]  /*1420*/  IMAD.WIDE R14, R15, 0x40, R10 ;  /* 0x000000400f0e7825 */ /* 0x000fc600078e020a */
[----:B------:R-:W-:Y:S01]  /*1430*/  SHF.R.S32.HI R9, RZ, 0x1f, R7 ;  /* 0x0000001fff097819 */ /* 0x000fe20000011407 */
[C---:B------:R-:W-:Y:S01]  /*1440*/  IMAD R11, R5.reuse, -0x10, -R8 ;  /* 0xfffffff0050b7824 */ /* 0x040fe200078e0a08 */
[C---:B------:R-:W-:Y:S01]  /*1450*/  IADD3 R8, P0, R4.reuse, R7, RZ ;  /* 0x0000000704087210 */ /* 0x040fe20007f1e0ff */
[----:B------:R-:W-:Y:S01]  /*1460*/  IMAD.WIDE R14, R5, 0x10, R14 ;  /* 0x00000010050e7825 */ /* 0x000fe200078e020e */
[----:B------:R-:W-:Y:S02]  /*1470*/  IADD3 R2, -R7, UR5, -R4 ;  /* 0x0000000507027c10 */ /* 0x000fe4000fffe904 */
[----:B------:R-:W-:Y:S01]  /*1480*/  LEA.HI.X.SX32 R9, R4, R9, 0x1, P0 ;  /* 0x0000000904097211 */ /* 0x000fe200000f0eff */
[-C--:B0-----:R-:W-:Y:S01]  /*1490*/  IMAD R4, R15, R16.reuse, RZ ;  /* 0x000000100f047224 */ /* 0x081fe200078e02ff */
[----:B------:R-:W-:Y:S02]  /*14a0*/  IADD3 R10, R11, UR4, -R10 ;  /* 0x000000040b0a7c10 */ /* 0x000fe4000fffe80a */
[----:B------:R-:W-:Y:S01]  /*14b0*/  ISETP.GT.AND P0, PT, R2, RZ, PT ;  /* 0x000000ff0200720c */ /* 0x000fe20003f04270 */
[----:B------:R-:W-:Y:S01]  /*14c0*/  IMAD.WIDE.U32 R12, R14, R16, R8 ;  /* 0x000000100e0c7225 */ /* 0x000fe200078e0008 */
[----:B------:R-:W-:-:S02]  /*14d0*/  SHF.L.U64.HI R11, R16, 0x3, R17 ;  /* 0x00000003100b7819 */ /* 0x000fc40000010211 */
[----:B------:R-:W-:Y:S01]  /*14e0*/  ISETP.GT.AND P2, PT, R10, RZ, P0 ;  /* 0x000000ff0a00720c */ /* 0x000fe20000744270 */
[----:B------:R-:W-:Y:S02]  /*14f0*/  IMAD R7, R14, R17, R4 ;  /* 0x000000110e077224 */ /* 0x000fe400078e0204 */
[----:B------:R-:W-:Y:S02]  /*1500*/  IMAD.SHL.U32 R16, R16, 0x8, RZ ;  /* 0x0000000810107824 */ /* 0x000fe400078e00ff */
[----:B------:R-:W-:Y:S01]  /*1510*/  IMAD.IADD R7, R13, 0x1, R7 ;  /* 0x000000010d077824 */ /* 0x000fe200078e0207 */
[----:B------:R-:W-:Y:S07]  /*1520*/  @!P1 BRA `(.L_x_22) ;  /* 0x0000002c00fc9947 */ /* 0x000fee0003800000 */
[----:B------:R-:W-:Y:S01]  /*1530*/  ULDC.64 UR6, c[0x0][0x630] ;  /* 0x00018c0000067ab9 */ /* 0x000fe20000000a00 */
[----:B------:R-:W-:Y:S01]  /*1540*/  ULDC.64 UR8, c[0x0][0x628] ;  /* 0x00018a0000087ab9 */ /* 0x000fe20000000a00 */
[----:B------:R-:W-:Y:S01]  /*1550*/  IMAD R13, R15, UR6, RZ ;  /* 0x000000060f0d7c24 */ /* 0x000fe2000f8e02ff */
[----:B------:R-:W-:Y:S01]  /*1560*/  ULDC.64 UR4, c[0x0][0x650] ;  /* 0x0001940000047ab9 */ /* 0x000fe20000000a00 */
[----:B------:R-:W-:-:S04]  /*1570*/  IMAD.WIDE.U32 R18, R14, UR6, R8 ;  /* 0x000000060e127c25 */ /* 0x000fc8000f8e0008 */
[----:B------:R-:W-:Y:S01]  /*1580*/  IMAD R13, R14, UR7, R13 ;  /* 0x000000070e0d7c24 */ /* 0x000fe2000f8e020d */
[----:B------:R-:W-:-:S03]  /*1590*/  LEA R4, P1, R18, UR8, 0x1 ;  /* 0x0000000812047c11 */ /* 0x000fc6000f8208ff */
[----:B------:R-:W-:-:S05]  /*15a0*/  IMAD.IADD R5, R19, 0x1, R13 ;  /* 0x0000000113057824 */ /* 0x000fca00078e020d */
[----:B------:R-:W-:-:S05]  /*15b0*/  LEA.HI.X R5, R18, UR9, R5, 0x1, P1 ;  /* 0x0000000912057c11 */ /* 0x000fca00088f0c05 */
[----:B------:R-:W2:Y:S01]  /*15c0*/  @P2 LDG.E.LTC128B.U16 R17, desc[UR12][R4.64] ;  /* 0x0000000c04112981 */ /* 0x000ea2000c1e1520 */
[----:B------:R-:W-:Y:S01]  /*15d0*/  ISETP.GT.AND P1, PT, R2, 0x1, PT ;  /* 0x000000010200780c */ /* 0x000fe20003f24270 */
[----:B------:R-:W-:Y:S03]  /*15e0*/  BSSY B0, `(.L_x_23) ;  /* 0x000000b000007945 */ /* 0x000fe60003800000 */
[----:B------:R-:W-:Y:S01]  /*15f0*/  ISETP.GT.AND P3, PT, R10, RZ, P1 ;  /* 0x000000ff0a00720c */ /* 0x000fe20000f64270 */
[----:B--2---:R-:W-:-:S05]  /*1600*/  HADD2.F32 R6, -RZ, R17.H0_H0 ;  /* 0x20000011ff067230 */ /* 0x004fca0000004100 */
[----:B------:R-:W-:Y:S01]  /*1610*/  FMUL R19, R6, R3 ;  /* 0x0000000306137220 */ /* 0x000fe20000400000 */
[----:B------:R-:W-:-:S03]  /*1620*/  LEA R6, P4, R12, UR4, 0x1 ;  /* 0x000000040c067c11 */ /* 0x000fc6000f8808ff */
[----:B------:R-:W-:Y:S01]  /*1630*/  FFMA R19, R24, R0, R19 ;  /* 0x0000000018137223 */ /* 0x000fe20000000013 */
[----:B------:R-:W-:-:S04]  /*1640*/  LEA.HI.X R7, R12, UR5, R7, 0x1, P4 ;  /* 0x000000050c077c11 */ /* 0x000fc8000a0f0c07 */
[----:B------:R-:W-:-:S05]  /*1650*/  F2FP.F16.F32.PACK_AB R19, RZ, R19 ;  /* 0x00000013ff13723e */ /* 0x000fca00000000ff */
[----:B------:R0:W-:Y:S01]  /*1660*/  @P2 STG.E.U16 desc[UR12][R6.64], R19 ;  /* 0x0000001306002986 */ /* 0x0001e2000c10150c */
[----:B------:R-:W-:Y:S05]  /*1670*/  @!P3 BRA `(.L_x_24) ;  /* 0x000000000004b947 */ /* 0x000fea0003800000 */
[----:B------:R1:W5:Y:S02]  /*1680*/  LDG.E.LTC128B.U16 R17, desc[UR12][R4.64+0x2] ;  /* 0x0000020c04117981 */ /* 0x000364000c1e1520 */
.L_x_24:
[----:B------:R-:W-:Y:S05]  /*1690*/  BSYNC B0 ;  /* 0x0000000000007941 */ /* 0x000fea0003800000 */
.L_x_23:
[----:B------:R-:W-:Y:S01]  /*16a0*/  USHF.L.U32 UR5, UR6, 0x3, URZ ;  /* 0x0000000306057899 */ /* 0x000fe2000800063f */
[----:B-----5:R-:W-:Y:S01]  /*16b0*/  HADD2.F32 R12, -RZ, R17.H0_H0 ;  /* 0x20000011ff0c7230 */ /* 0x020fe20000004100 */
[----:B------:R-:W-:Y:S01]  /*16c0*/  USHF.L.U64.HI UR4, UR6, 0x3, UR7 ;  /* 0x0000000306047899 */ /* 0x000fe20008010207 */
[----:B------:R-:W-:-:S03]  /*16d0*/  ISETP.GT.AND P0, PT, R10, 0x8, P0 ;  /* 0x000000080a00780c */ /* 0x000fc60000704270 */
[----:B------:R-:W-:Y:S02]  /*16e0*/  IMAD.U32 R18, RZ, RZ, UR5 ;  /* 0x00000005ff127e24 */ /* 0x000fe4000f8e00ff */
[----:B------:R-:W-:Y:S01]  /*16f0*/  FMUL R12, R12, R3 ;  /* 0x000000030c0c7220 */ /* 0x000fe20000400000 */
[----:B0-----:R-:W-:-:S03]  /*1700*/  IMAD.U32 R19, RZ, RZ, UR4 ;  /* 0x00000004ff137e24 */ /* 0x001fc6000f8e00ff */
[----:B------:R-:W-:Y:S01]  /*1710*/  FFMA R12, R25, R0, R12 ;  /* 0x00000000190c7223 */ /* 0x000fe2000000000c */
[----:B------:R-:W-:-:S04]  /*1720*/  IMAD.WIDE.U32 R18, R14, UR6, R18 ;  /* 0x000000060e127c25 */ /* 0x000fc8000f8e0012 */
[----:B------:R-:W-:Y:S02]  /*1730*/  F2FP.F16.F32.PACK_AB R12, RZ, R12 ;  /* 0x0000000cff0c723e */ /* 0x000fe400000000ff */
[----:B------:R-:W-:Y:S02]  /*1740*/  IADD3 R14, P2, R8, R18, RZ ;  /* 0x00000012080e7210 */ /* 0x000fe40007f5e0ff */
[----:B------:R-:W-:Y:S02]  /*1750*/  PRMT R15, R12, 0x7610, R15 ;  /* 0x000076100c0f7816 */ /* 0x000fe4000000000f */
[----:B------:R-:W-:Y:S02]  /*1760*/  IADD3.X R9, R9, R13, R19, P2, !PT ;  /* 0x0000000d09097210 */ /* 0x000fe400017fe413 */
[C---:B------:R-:W-:Y:S01]  /*1770*/  LEA R8, P2, R14.reuse, UR8, 0x1 ;  /* 0x000000080e087c11 */ /* 0x040fe2000f8408ff */
[----:B------:R0:W-:Y:S03]  /*1780*/  @P3 STG.E.U16 desc[UR12][R6.64+0x2], R15 ;  /* 0x0000020f06003986 */ /* 0x0001e6000c10150c */
[----:B------:R-:W-:-:S02]  /*1790*/  LEA.HI.X R9, R14, UR9, R9, 0x1, P2 ;  /* 0x000000090e097c11 */ /* 0x000fc400090f0c09 */
[----:B------:R-:W-:-:S06]  /*17a0*/  PRMT R14, R17, 0x7610, R14 ;  /* 0x00007610110e7816 */ /* 0x000fcc000000000e */
[----:B------:R-:W2:Y:S01]  /*17b0*/  @P0 LDG.E.LTC128B.U16 R14, desc[UR12][R8.64] ;  /* 0x0000000c080e0981 */ /* 0x000ea2000c1e1520 */
[C---:B------:R-:W-:Y:S01]  /*17c0*/  SHF.L.U64.HI R11, R16.reuse, 0x1, R11 ;  /* 0x00000001100b7819 */ /* 0x040fe2000001020b */
[----:B------:R-:W-:Y:S01]  /*17d0*/  BSSY B0, `(.L_x_25) ;  /* 0x000000b000007945 */ /* 0x000fe20003800000 */
[----:B------:R-:W-:Y:S02]  /*17e0*/  LEA R16, P2, R16, R6, 0x1 ;  /* 0x0000000610107211 */ /* 0x000fe400078408ff */
[----:B------:R-:W-:-:S03]  /*17f0*/  ISETP.GT.AND P1, PT, R10, 0x8, P1 ;  /* 0x000000080a00780c */ /* 0x000fc60000f24270 */
[----:B------:R-:W-:Y:S02]  /*1800*/  IMAD.X R17, R11, 0x1, R7, P2 ;  /* 0x000000010b117824 */ /* 0x000fe400010e0607 */
[----:B--2---:R-:W-:-:S05]  /*1810*/  HADD2.F32 R12, -RZ, R14.H0_H0 ;  /* 0x2000000eff0c7230 */ /* 0x004fca0000004100 */
[----:B------:R-:W-:-:S04]  /*1820*/  FMUL R13, R12, R3 ;  /* 0x000000030c0d7220 */ /* 0x000fc80000400000 */
[----:B------:R-:W-:-:S05]  /*1830*/  FFMA R13, R26, R0, R13 ;  /* 0x000000001a0d7223 */ /* 0x000fca000000000d */
[----:B------:R-:W-:-:S05]  /*1840*/  F2FP.F16.F32.PACK_AB R13, RZ, R13 ;  /* 0x0000000dff0d723e */ /* 0x000fca00000000ff */
[----:B------:R0:W-:Y:S01]  /*1850*/  @P0 STG.E.U16 desc[UR12][R16.64], R13 ;  /* 0x0000000d10000986 */ /* 0x0001e2000c10150c */
[----:B------:R-:W-:Y:S05]  /*1860*/  @!P1 BRA `(.L_x_26) ;  /* 0x0000000000049947 */ /* 0x000fea0003800000 */
[----:B------:R2:W5:Y:S02]  /*1870*/  LDG.E.LTC128B.U16 R14, desc[UR12][R8.64+0x2] ;  /* 0x0000020c080e7981 */ /* 0x000564000c1e1520 */
.L_x_26:
[----:B------:R-:W-:Y:S05]  /*1880*/  BSYNC B0 ;  /* 0x0000000000007941 */ /* 0x000fea0003800000 */
.L_x_25:
[----:B-----5:R-:W-:Y:S01]  /*1890*/  HADD2.F32 R12, -RZ, R14.H0_H0 ;  /* 0x2000000eff0c7230 */ /* 0x020fe20000004100 */
[----:B------:R-:W-:Y:S01]  /*18a0*/  ISETP.GT.AND P0, PT, R2, 0x8, PT ;  /* 0x000000080200780c */ /* 0x000fe20003f04270 */
[----:B0-----:R-:W-:Y:S01]  /*18b0*/  @P1 IMAD.MOV.U32 R13, RZ, RZ, R17 ;  /* 0x000000ffff0d1224 */ /* 0x001fe200078e0011 */
[----:B------:R-:W-:Y:S02]  /*18c0*/  BSSY B0, `(.L_x_27) ;  /* 0x000000a000007945 */ /* 0x000fe40003800000 */
[----:B------:R-:W-:Y:S01]  /*18d0*/  FMUL R12, R12, R3 ;  /* 0x000000030c0c7220 */ /* 0x000fe20000400000 */
[----:B------:R-:W-:-:S03]  /*18e0*/  ISETP.GT.AND P2, PT, R10, RZ, P0 ;  /* 0x000000ff0a00720c */ /* 0x000fc60000744270 */
[----:B------:R-:W-:-:S05]  /*18f0*/  FFMA R12, R27, R0, R12 ;  /* 0x000000001b0c7223 */ /* 0x000fca000000000c */
[----:B------:R-:W-:-:S04]  /*1900*/  F2FP.F16.F32.PACK_AB R12, RZ, R12 ;  /* 0x0000000cff0c723e */ /* 0x000fc800000000ff */
[----:B------:R-:W-:Y:S01]  /*1910*/  PRMT R11, R12, 0x7610, R11 ;  /* 0x000076100c0b7816 */ /* 0x000fe2000000000b */
[----:B------:R-:W-:-:S05]  /*1920*/  @P1 IMAD.MOV.U32 R12, RZ, RZ, R16 ;  /* 0x000000ffff0c1224 */ /* 0x000fca00078e0010 */
[----:B------:R0:W-:Y:S01]  /*1930*/  @P1 STG.E.U16 desc[UR12][R12.64+0x2], R11 ;  /* 0x0000020b0c001986 */ /* 0x0001e2000c10150c */
[----:B------:R-:W-:Y:S05]  /*1940*/  @!P2 BRA `(.L_x_28) ;  /* 0x000000000004a947 */ /* 0x000fea0003800000 */
[----:B------:R3:W5:Y:S02]  /*1950*/  LDG.E.LTC128B.U16 R14, desc[UR12][R4.64+0x10] ;  /* 0x0000100c040e7981 */ /* 0x000764000c1e1520 */
.L_x_28:
[----:B------:R-:W-:Y:S05]  /*1960*/  BSYNC B0 ;  /* 0x0000000000007941 */ /* 0x000fea0003800000 */
.L_x_27:
[----:B0----5:R-:W-:Y:S01]  /*1970*/  HADD2.F32 R12, -RZ, R14.H0_H0 ;  /* 0x2000000eff0c7230 */ /* 0x021fe20000004100 */
[----:B------:R-:W-:Y:S01]  /*1980*/  ISETP.GT.AND P1, PT, R2, 0x9, PT ;  /* 0x000000090200780c */ /* 0x000fe20003f24270 */
[----:B------:R-:W-:Y:S03]  /*1990*/  BSSY B0, `(.L_x_29) ;  /* 0x0000008000007945 */ /* 0x000fe60003800000 */
[----:B------:R-:W-:Y:S01]  /*19a0*/  FMUL R11, R12, R3 ;  /* 0x000000030c0b7220 */ /* 0x000fe20000400000 */
[----:B------:R-:W-:-:S03]  /*19b0*/  ISETP.GT.AND P3, PT, R10, RZ, P1 ;  /* 0x000000ff0a00720c */ /* 0x000fc60000f64270 */
[----:B------:R-:W-:-:S05]  /*19c0*/  FFMA R11, R28, R0, R11 ;  /* 0x000000001c0b7223 */ /* 0x000fca000000000b */
[----:B------:R-:W-:-:S05]  /*19d0*/  F2FP.F16.F32.PACK_AB R11, RZ, R11 ;  /* 0x0000000bff0b723e */ /* 0x000fca00000000ff */
[----:B------:R0:W-:Y:S01]  /*19e0*/  @P2 STG.E.U16 desc[UR12][R6.64+0x10], R11 ;  /* 0x0000100b06002986 */ /* 0x0001e2000c10150c */
[----:B------:R-:W-:Y:S05]  /*19f0*/  @!P3 BRA `(.L_x_30) ;  /* 0x000000000004b947 */ /* 0x000fea0003800000 */
[----:B------:R4:W5:Y:S02]  /*1a00*/  LDG.E.LTC128B.U16 R14, desc[UR12][R4.64+0x12] ;  /* 0x0000120c040e7981 */ /* 0x000964000c1e1520 */
.L_x_30:
[----:B------:R-:W-:Y:S05]  /*1a10*/  BSYNC B0 ;  /* 0x0000000000007941 */ /* 0x000fea0003800000 */
.L_x_29:
[----:B-----5:R-:W-:Y:S01]  /*1a20*/  HADD2.F32 R12, -RZ, R14.H0_H0 ;  /* 0x2000000eff0c7230 */ /* 0x020fe20000004100 */
[----:B------:R-:W-:Y:S01]  /*1a30*/  ISETP.GT.AND P0, PT, R10, 0x8, P0 ;  /* 0x000000080a00780c */ /* 0x000fe20000704270 */
[----:B------:R-:W-:Y:S03]  /*1a40*/  BSSY B0, `(.L_x_31) ;  /* 0x0000007000007945 */ /* 0x000fe60003800000 */
[----:B------:R-:W-:-:S04]  /*1a50*/  FMUL R12, R12, R3 ;  /* 0x000000030c0c7220 */ /* 0x000fc80000400000 */
[----:B------:R-:W-:-:S05]  /*1a60*/  FFMA R12, R29, R0, R12 ;  /* 0x000000001d0c7223 */ /* 0x000fca000000000c */
[----:B------:R-:W-:-:S05]  /*1a70*/  F2FP.F16.F32.PACK_AB R12, RZ, R12 ;  /* 0x0000000cff0c723e */ /* 0x000fca00000000ff */
[----:B------:R0:W-:Y:S01]  /*1a80*/  @P3 STG.E.U16 desc[UR12][R6.64+0x12], R12 ;  /* 0x0000120c06003986 */ /* 0x0001e2000c10150c */
[----:B------:R-:W-:Y:S05]  /*1a90*/  @!P0 BRA `(.L_x_32) ;  /* 0x0000000000048947 */ /* 0x000fea0003800000 */
[----:B------:R0:W5:Y:S02]  /*1aa0*/  LDG.E.LTC128B.U16 R14, desc[UR12][R8.64+0x10] ;  /* 0x0000100c080e7981 */ /* 0x000164000c1e1520 */
.L_x_32:
[----:B------:R-:W-:Y:S05]  /*1ab0*/  BSYNC B0 ;  /* 0x0000000000007941 */ /* 0x000fea0003800000 */
.L_x_31:
[----:B0----5:R-:W-:Y:S01]  /*1ac0*/  HADD2.F32 R12, -RZ, R14.H0_H0 ;  /* 0x2000000eff0c7230 */ /* 0x021fe20000004100 */
[----:B------:R-:W-:Y:S01]  /*1ad0*/  ISETP.GT.AND P1, PT, R10, 0x8, P1 ;  /* 0x000000080a00780c */ /* 0x000fe20000f24270 */
[----:B------:R-:W-:Y:S01]  /*1ae0*/  @P0 IMAD.MOV.U32 R13, RZ, RZ, R17 ;  /* 0x000000ffff0d0224 */ /* 0x000fe200078e0011 */
[----:B------:R-:W-:Y:S02]  /*1af0*/  BSSY B0, `(.L_x_33) ;  /* 0x0000008000007945 */ /* 0x000fe40003800000 */
[----:B------:R-:W-:Y:S01]  /*1b00*/  FMUL R11, R12, R3 ;  /* 0x000000030c0b7220 */ /* 0x000fe20000400000 */
[----:B------:R-:W-:-:S03]  /*1b10*/  @P0 IMAD.MOV.U32 R12, RZ, RZ, R16 ;  /* 0x000000ffff0c0224 */ /* 0x000fc600078e0010 */
[----:B------:R-:W-:-:S05]  /*1b20*/  FFMA R11, R30, R0, R11 ;  /* 0x000000001e0b7223 */ /* 0x000fca000000000b */
[----:B------:R-:W-:-:S05]  /*1b30*/  F2FP.F16.F32.PACK_AB R11, RZ, R11 ;  /* 0x0000000bff0b723e */ /* 0x000fca00000000ff */
[----:B------:R0:W-:Y:S01]  /*1b40*/  @P0 STG.E.U16 desc[UR12][R12.64+0x10], R11 ;  /* 0x0000100b0c000986 */ /* 0x0001e2000c10150c */
[----:B------:R-:W-:Y:S05]  /*1b50*/  @!P1 BRA `(.L_x_34) ;  /* 0x0000000000049947 */ /* 0x000fea0003800000 */
[----:B------:R0:W5:Y:S02]  /*1b60*/  LDG.E.LTC128B.U16 R14, desc[UR12][R8.64+0x12] ;  /* 0x0000120c080e7981 */ /* 0x000164000c1e1520 */
.L_x_34:
[----:B------:R-:W-:Y:S05]  /*1b70*/  BSYNC B0 ;  /* 0x0000000000007941 */ /* 0x000fea0003800000 */
.L_x_33:
[----:B0----5:R-:W-:Y:S01]  /*1b80*/  HADD2.F32 R12, -RZ, R14.H0_H0 ;  /* 0x2000000eff0c7230 */ /* 0x021fe20000004100 */
[----:B------:R-:W-:Y:S01]  /*1b90*/  ISETP.GT.AND P0, PT, R2, 0x10, PT ;  /* 0x000000100200780c */ /* 0x000fe20003f04270 */
[----:B------:R-:W-:Y:S01]  /*1ba0*/  @P1 IMAD.MOV.U32 R13, RZ, RZ, R17 ;  /* 0x000000ffff0d1224 */ /* 0x000fe200078e0011 */
        /* <DEDUP_REMOVED lines=10> */
.L_x_36:
[----:B------:R-:W-:Y:S05]  /*1c50*/  BSYNC B0 ;  /* 0x0000000000007941 */ /* 0x000fea0003800000 */
.L_x_35:
        /* <DEDUP_REMOVED lines=10> */
.L_x_38:
[----:B------:R-:W-:Y:S05]  /*1d00*/  BSYNC B0 ;  /* 0x0000000000007941 */ /* 0x000fea0003800000 */
.L_x_37:
        /* <DEDUP_REMOVED lines=9> */
.L_x_40:
[----:B------:R-:W-:Y:S05]  /*1da0*/  BSYNC B0 ;  /* 0x0000000000007941 */ /* 0x000fea0003800000 */
.L_x_39:
        /* <DEDUP_REMOVED lines=11> */
.L_x_42:
[----:B------:R-:W-:Y:S05]  /*1e60*/  BSYNC B0 ;  /* 0x0000000000007941 */ /* 0x000fea0003800000 */
.L_x_41:
        /* <DEDUP_REMOVED lines=13> */
.L_x_44:
[----:B------:R-:W-:Y:S05]  /*1f40*/  BSYNC B0 ;  /* 0x0000000000007941 */ /* 0x000fea0003800000 */
.L_x_43:
        /* <DEDUP_REMOVED lines=10> */
.L_x_46:
[----:B------:R-:W-:Y:S05]  /*1ff0*/  BSYNC B0 ;  /* 0x0000000000007941 */ /* 0x000fea0003800000 */
.L_x_45:
        /* <DEDUP_REMOVED lines=9> */
.L_x_48:
[----:B------:R-:W-:Y:S05]  /*2090*/  BSYNC B0 ;  /* 0x0000000000007941 */ /* 0x000fea0003800000 */
.L_x_47:
        /* <DEDUP_REMOVED lines=11> */
.L_x_50:
[----:B------:R-:W-:Y:S05]  /*2150*/  BSYNC B0 ;  /* 0x0000000000007941 */ /* 0x000fea0003800000 */
.L_x_49:
        /* <DEDUP_REMOVED lines=13> */
.L_x_52:
[----:B------:R-:W-:Y:S05]  /*2230*/  BSYNC B0 ;  /* 0x0000000000007941 */ /* 0x000fea0003800000 */
.L_x_51:
        /* <DEDUP_REMOVED lines=10> */
.L_x_54:
[----:B------:R-:W-:Y:S05]  /*22e0*/  BSYNC B0 ;  /* 0x0000000000007941 */ /* 0x000fea0003800000 */
.L_x_53:
        /* <DEDUP_REMOVED lines=9> */
.L_x_56:
[----:B------:R-:W-:Y:S05]  /*2380*/  BSYNC B0 ;  /* 0x0000000000007941 */ /* 0x000fea0003800000 */
.L_x_55:
        /* <DEDUP_REMOVED lines=11> */
.L_x_58:
[----:B------:R-:W-:Y:S05]  /*2440*/  BSYNC B0 ;  /* 0x0000000000007941 */ /* 0x000fea0003800000 */
.L_x_57:
        /* <DEDUP_REMOVED lines=13> */
.L_x_60:
[----:B------:R-:W-:Y:S05]  /*2520*/  BSYNC B0 ;  /* 0x0000000000007941 */ /* 0x000fea0003800000 */
.L_x_59:
        /* <DEDUP_REMOVED lines=10> */
.L_x_62:
[----:B------:R-:W-:Y:S05]  /*25d0*/  BSYNC B0 ;  /* 0x0000000000007941 */ /* 0x000fea0003800000 */
.L_x_61:
        /* <DEDUP_REMOVED lines=9> */
.L_x_64:
[----:B------:R-:W-:Y:S05]  /*2670*/  BSYNC B0 ;  /* 0x0000000000007941 */ /* 0x000fea0003800000 */
.L_x_63:
        /* <DEDUP_REMOVED lines=11> */
.L_x_66:
[----:B------:R-:W-:Y:S05]  /*2730*/  BSYNC B0 ;  /* 0x0000000000007941 */ /* 0x000fea0003800000 */
.L_x_65:
        /* <DEDUP_REMOVED lines=13> */
.L_x_68:
[----:B------:R-:W-:Y:S05]  /*2810*/  BSYNC B0 ;  /* 0x0000000000007941 */ /* 0x000fea0003800000 */
.L_x_67:
        /* <DEDUP_REMOVED lines=10> */
.L_x_70:
[----:B------:R-:W-:Y:S05]  /*28c0*/  BSYNC B0 ;  /* 0x0000000000007941 */ /* 0x000fea0003800000 */
.L_x_69:
        /* <DEDUP_REMOVED lines=9> */
.L_x_72:
[----:B------:R-:W-:Y:S05]  /*2960*/  BSYNC B0 ;  /* 0x0000000000007941 */ /* 0x000fea0003800000 */
.L_x_71:
        /* <DEDUP_REMOVED lines=11> */
.L_x_74:
[----:B------:R-:W-:Y:S05]  /*2a20*/  BSYNC B0 ;  /* 0x0000000000007941 */ /* 0x000fea0003800000 */
.L_x_73:
        /* <DEDUP_REMOVED lines=13> */
.L_x_76:
[----:B------:R-:W-:Y:S05]  /*2b00*/  BSYNC B0 ;  /* 0x0000000000007941 */ /* 0x000fea0003800000 */
.L_x_75:
        /* <DEDUP_REMOVED lines=10> */
.L_x_78:
[----:B------:R-:W-:Y:S05]  /*2bb0*/  BSYNC B0 ;  /* 0x0000000000007941 */ /* 0x000fea0003800000 */
.L_x_77:
        /* <DEDUP_REMOVED lines=9> */
.L_x_80:
[----:B------:R-:W-:Y:S05]  /*2c50*/  BSYNC B0 ;  /* 0x0000000000007941 */ /* 0x000fea0003800000 */
.L_x_79:
        /* <DEDUP_REMOVED lines=11> */
.L_x_82:
[----:B------:R-:W-:Y:S05]  /*2d10*/  BSYNC B0 ;  /* 0x0000000000007941 */ /* 0x000fea0003800000 */
.L_x_81:
        /* <DEDUP_REMOVED lines=13> */
.L_x_84:
[----:B------:R-:W-:Y:S05]  /*2df0*/  BSYNC B0 ;  /* 0x0000000000007941 */ /* 0x000fea0003800000 */
.L_x_83:
        /* <DEDUP_REMOVED lines=10> */
.L_x_86:
[----:B------:R-:W-:Y:S05]  /*2ea0*/  BSYNC B0 ;  /* 0x0000000000007941 */ /* 0x000fea0003800000 */
.L_x_85:
        /* <DEDUP_REMOVED lines=9> */
.L_x_88:
[----:B------:R-:W-:Y:S05]  /*2f40*/  BSYNC B0 ;  /* 0x0000000000007941 */ /* 0x000fea0003800000 */
.L_x_87:
        /* <DEDUP_REMOVED lines=11> */
.L_x_90:
[----:B------:R-:W-:Y:S05]  /*3000*/  BSYNC B0 ;  /* 0x0000000000007941 */ /* 0x000fea0003800000 */
.L_x_89:
        /* <DEDUP_REMOVED lines=13> */
.L_x_92:
[----:B------:R-:W-:Y:S05]  /*30e0*/  BSYNC B0 ;  /* 0x0000000000007941 */ /* 0x000fea0003800000 */
.L_x_91:
        /* <DEDUP_REMOVED lines=10> */
.L_x_94:
[----:B------:R-:W-:Y:S05]  /*3190*/  BSYNC B0 ;  /* 0x0000000000007941 */ /* 0x000fea0003800000 */
.L_x_93:
        /* <DEDUP_REMOVED lines=9> */
.L_x_96:
[----:B------:R-:W-:Y:S05]  /*3230*/  BSYNC B0 ;  /* 0x0000000000007941 */ /* 0x000fea0003800000 */
.L_x_95:
        /* <DEDUP_REMOVED lines=11> */
.L_x_98:
[----:B------:R-:W-:Y:S05]  /*32f0*/  BSYNC B0 ;  /* 0x0000000000007941 */ /* 0x000fea0003800000 */
.L_x_97:
        /* <DEDUP_REMOVED lines=13> */
.L_x_100:
[----:B------:R-:W-:Y:S05]  /*33d0*/  BSYNC B0 ;  /* 0x0000000000007941 */ /* 0x000fea0003800000 */
.L_x_99:
        /* <DEDUP_REMOVED lines=10> */
.L_x_102:
[----:B------:R-:W-:Y:S05]  /*3480*/  BSYNC B0 ;  /* 0x0000000000007941 */ /* 0x000fea0003800000 */
.L_x_101:
        /* <DEDUP_REMOVED lines=9> */
.L_x_104:
[----:B------:R-:W-:Y:S05]  /*3520*/  BSYNC B0 ;  /* 0x0000000000007941 */ /* 0x000fea0003800000 */
.L_x_103:
        /* <DEDUP_REMOVED lines=11> */
.L_x_106:
[----:B------:R-:W-:Y:S05]  /*35e0*/  BSYNC B0 ;  /* 0x0000000000007941 */ /* 0x000fea0003800000 */
.L_x_105:
        /* <DEDUP_REMOVED lines=13> */
.L_x_108:
[----:B------:R-:W-:Y:S05]  /*36c0*/  BSYNC B0 ;  /* 0x0000000000007941 */ /* 0x000fea0003800000 */
.L_x_107:
        /* <DEDUP_REMOVED lines=10> */
.L_x_110:
[----:B------:R-:W-:Y:S05]  /*3770*/  BSYNC B0 ;  /* 0x0000000000007941 */ /* 0x000fea0003800000 */
.L_x_109:
        /* <DEDUP_REMOVED lines=9> */
.L_x_112:
[----:B------:R-:W-:Y:S05]  /*3810*/  BSYNC B0 ;  /* 0x0000000000007941 */ /* 0x000fea0003800000 */
.L_x_111:
        /* <DEDUP_REMOVED lines=11> */
.L_x_114:
[----:B------:R-:W-:Y:S05]  /*38d0*/  BSYNC B0 ;  /* 0x0000000000007941 */ /* 0x000fea0003800000 */
.L_x_113:
        /* <DEDUP_REMOVED lines=13> */
.L_x_116:
[----:B------:R-:W-:Y:S05]  /*39b0*/  BSYNC B0 ;  /* 0x0000000000007941 */ /* 0x000fea0003800000 */
.L_x_115:
        /* <DEDUP_REMOVED lines=10> */
.L_x_118:
[----:B------:R-:W-:Y:S05]  /*3a60*/  BSYNC B0 ;  /* 0x0000000000007941 */ /* 0x000fea0003800000 */
.L_x_117:
        /* <DEDUP_REMOVED lines=9> */
.L_x_120:
[----:B------:R-:W-:Y:S05]  /*3b00*/  BSYNC B0 ;  /* 0x0000000000007941 */ /* 0x000fea0003800000 */
.L_x_119:
        /* <DEDUP_REMOVED lines=11> */
.L_x_122:
[----:B------:R-:W-:Y:S05]  /*3bc0*/  BSYNC B0 ;  /* 0x0000000000007941 */ /* 0x000fea0003800000 */
.L_x_121:
        /* <DEDUP_REMOVED lines=13> */
.L_x_124:
[----:B------:R-:W-:Y:S05]  /*3ca0*/  BSYNC B0 ;  /* 0x0000000000007941 */ /* 0x000fea0003800000 */
.L_x_123:
        /* <DEDUP_REMOVED lines=10> */
.L_x_126:
[----:B------:R-:W-:Y:S05]  /*3d50*/  BSYNC B0 ;  /* 0x0000000000007941 */ /* 0x000fea0003800000 */
.L_x_125:
        /* <DEDUP_REMOVED lines=9> */
.L_x_128:
[----:B------:R-:W-:Y:S05]  /*3df0*/  BSYNC B0 ;  /* 0x0000000000007941 */ /* 0x000fea0003800000 */
.L_x_127:
        /* <DEDUP_REMOVED lines=11> */
.L_x_130:
[----:B------:R-:W-:Y:S05]  /*3eb0*/  BSYNC B0 ;  /* 0x0000000000007941 */ /* 0x000fea0003800000 */
.L_x_129:
        /* <DEDUP_REMOVED lines=13> */
.L_x_132:
[----:B------:R-:W-:Y:S05]  /*3f90*/  BSYNC B0 ;  /* 0x0000000000007941 */ /* 0x000fea0003800000 */
.L_x_131:
        /* <DEDUP_REMOVED lines=10> */
.L_x_134:
[----:B------:R-:W-:Y:S05]  /*4040*/  BSYNC B0 ;  /* 0x0000000000007941 */ /* 0x000fea0003800000 */
.L_x_133:
        /* <DEDUP_REMOVED lines=9> */
.L_x_136:
[----:B------:R-:W-:Y:S05]  /*40e0*/  BSYNC B0 ;  /* 0x0000000000007941 */ /* 0x000fea0003800000 */
.L_x_135:
        /* <DEDUP_REMOVED lines=11> */
.L_x_138:
[----:B------:R-:W-:Y:S05]  /*41a0*/  BSYNC B0 ;  /* 0x0000000000007941 */ /* 0x000fea0003800000 */
.L_x_137:
        /* <DEDUP_REMOVED lines=13> */
.L_x_140:
[----:B------:R-:W-:Y:S05]  /*4280*/  BSYNC B0 ;  /* 0x0000000000007941 */ /* 0x000fea0003800000 */
.L_x_139:
        /* <DEDUP_REMOVED lines=10> */
.L_x_142:
[----:B------:R-:W-:Y:S05]  /*4330*/  BSYNC B0 ;  /* 0x0000000000007941 */ /* 0x000fea0003800000 */
.L_x_141:
        /* <DEDUP_REMOVED lines=9> */
.L_x_144:
[----:B------:R-:W-:Y:S05]  /*43d0*/  BSYNC B0 ;  /* 0x0000000000007941 */ /* 0x000fea0003800000 */
.L_x_143:
[----:B0----5:R-:W-:Y:S01]  /*43e0*/  HADD2.F32 R2, -RZ, R14.H0_H0 ;  /* 0x2000000eff027230 */ /* 0x021fe20000004100 */
[----:B------:R-:W-:Y:S01]  /*43f0*/  ISETP.GT.AND P1, PT, R10, 0x8, P1 ;  /* 0x000000080a00780c */ /* 0x000fe20000f24270 */
[----:B-1-34-:R-:W-:Y:S01]  /*4400*/  @P0 IMAD.MOV.U32 R4, RZ, RZ, R16 ;  /* 0x000000ffff040224 */ /* 0x01afe200078e0010 */
[----:B------:R-:W-:Y:S02]  /*4410*/  BSSY B0, `(.L_x_145) ;  /* 0x0000009000007945 */ /* 0x000fe40003800000 */
[----:B------:R-:W-:-:S04]  /*4420*/  FMUL R5, R2, R3 ;  /* 0x0000000302057220 */ /* 0x000fc80000400000 */
[----:B------:R-:W-:-:S05]  /*4430*/  FFMA R5, R86, R0, R5 ;  /* 0x0000000056057223 */ /* 0x000fca0000000005 */
[----:B------:R-:W-:-:S04]  /*4440*/  F2FP.F16.F32.PACK_AB R5, RZ, R5 ;  /* 0x00000005ff05723e */ /* 0x000fc800000000ff */
[----:B------:R-:W-:Y:S01]  /*4450*/  PRMT R2, R5, 0x7610, R2 ;  /* 0x0000761005027816 */ /* 0x000fe20000000002 */
[----:B------:R-:W-:-:S05]  /*4460*/  @P0 IMAD.MOV.U32 R5, RZ, RZ, R17 ;  /* 0x000000ffff050224 */ /* 0x000fca00078e0011 */
[----:B------:R0:W-:Y:S01]  /*4470*/  @P0 STG.E.U16 desc[UR12][R4.64+0xf0], R2 ;  /* 0x0000f00204000986 */ /* 0x0001e2000c10150c */
[----:B------:R-:W-:Y:S05]  /*4480*/  @!P1 BRA `(.L_x_146) ;  /* 0x0000000000049947 */ /* 0x000fea0003800000 */
[----:B------:R1:W5:Y:S02]  /*4490*/  LDG.E.LTC128B.U16 R14, desc[UR12][R8.64+0xf2] ;  /* 0x0000f20c080e7981 */ /* 0x000364000c1e1520 */
.L_x_146:
[----:B------:R-:W-:Y:S05]  /*44a0*/  BSYNC B0 ;  /* 0x0000000000007941 */ /* 0x000fea0003800000 */
.L_x_145:
[----:B-----5:R-:W-:-:S05]  /*44b0*/  HADD2.F32 R14, -RZ, R14.H0_H0 ;  /* 0x2000000eff0e7230 */ /* 0x020fca0000004100 */
[----:B------:R-:W-:-:S04]  /*44c0*/  FMUL R14, R14, R3 ;  /* 0x000000030e0e7220 */ /* 0x000fc80000400000 */
[----:B------:R-:W-:Y:S01]  /*44d0*/  FFMA R14, R87, R0, R14 ;  /* 0x00000000570e7223 */ /* 0x000fe2000000000e */
[----:B------:R-:W-:Y:S06]  /*44e0*/  @!P1 EXIT ;  /* 0x000000000000994d */ /* 0x000fec0003800000 */
[----:B------:R-:W-:-:S05]  /*44f0*/  F2FP.F16.F32.PACK_AB R14, RZ, R14 ;  /* 0x0000000eff0e723e */ /* 0x000fca00000000ff */
[----:B------:R-:W-:Y:S01]  /*4500*/  STG.E.U16 desc[UR12][R16.64+0xf2], R14 ;  /* 0x0000f20e10007986 */ /* 0x000fe2000c10150c */
[----:B------:R-:W-:Y:S05]  /*4510*/  EXIT ;  /* 0x000000000000794d */ /* 0x000fea0003800000 */
.L_x_22:
[----:B------:R-:W-:Y:S01]  /*4520*/  ISETP.GT.AND P3, PT, R2, 0x1, PT ;  /* 0x000000010200780c */ /* 0x000fe20003f64270 */
[----:B------:R-:W-:Y:S01]  /*4530*/  ULDC.64 UR4, c[0x0][0x650] ;  /* 0x0001940000047ab9 */ /* 0x000fe20000000a00 */
[-C--:B------:R-:W-:Y:S01]  /*4540*/  FMUL R24, R24, R0.reuse ;  /* 0x0000000018187220 */ /* 0x080fe20000400000 */
[-C--:B------:R-:W-:Y:S01]  /*4550*/  FMUL R25, R25, R0.reuse ;  /* 0x0000000019197220 */ /* 0x080fe20000400000 */
[----:B------:R-:W-:Y:S01]  /*4560*/  ISETP.GT.AND P4, PT, R10, RZ, P3 ;  /* 0x000000ff0a00720c */ /* 0x000fe20001f84270 */
[-C--:B------:R-:W-:Y:S01]  /*4570*/  FMUL R26, R26, R0.reuse ;  /* 0x000000001a1a7220 */ /* 0x080fe20000400000 */
[----:B------:R-:W-:Y:S01]  /*4580*/  LEA R4, P1, R12, UR4, 0x1 ;  /* 0x000000040c047c11 */ /* 0x000fe2000f8208ff */
[----:B------:R-:W-:Y:S01]  /*4590*/  FMUL R27, R27, R0 ;  /* 0x000000001b1b7220 */ /* 0x000fe20000400000 */
[----:B------:R-:W-:Y:S01]  /*45a0*/  F2FP.F16.F32.PACK_AB R24, RZ, R24 ;  /* 0x00000018ff18723e */ /* 0x000fe200000000ff */
[-C--:B------:R-:W-:Y:S01]  /*45b0*/  FMUL R28, R28, R0.reuse ;  /* 0x000000001c1c7220 */ /* 0x080fe20000400000 */
[----:B------:R-:W-:Y:S01]  /*45c0*/  LEA.HI.X R5, R12, UR5, R7, 0x1, P1 ;  /* 0x000000050c057c11 */ /* 0x000fe200088f0c07 */
[-C--:B------:R-:W-:Y:S01]  /*45d0*/  FMUL R29, R29, R0.reuse ;  /* 0x000000001d1d7220 */ /* 0x080fe20000400000 */
[----:B------:R-:W-:Y:S01]  /*45e0*/  F2FP.F16.F32.PACK_AB R25, RZ, R25 ;  /* 0x00000019ff19723e */ /* 0x000fe200000000ff */
[-C--:B------:R-:W-:Y:S01]  /*45f0*/  FMUL R30, R30, R0.reuse ;  /* 0x000000001e1e7220 */ /* 0x080fe20000400000 */
[----:B------:R-:W-:Y:S01]  /*4600*/  ISETP.GT.AND P3, PT, R10, 0x8, P3 ;  /* 0x000000080a00780c */ /* 0x000fe20001f64270 */
[----:B------:R-:W-:Y:S01]  /*4610*/  @P2 STG.E.U16 desc[UR12][R4.64], R24 ;  /* 0x0000001804002986 */ /* 0x000fe2000c10150c */
[----:B------:R-:W-:Y:S01]  /*4620*/  SHF.L.U64.HI R11, R16, 0x1, R11 ;  /* 0x00000001100b7819 */ /* 0x000fe2000001020b */
[----:B------:R-:W-:Y:S01]  /*4630*/  FMUL R31, R31, R0 ;  /* 0x000000001f1f7220 */ /* 0x000fe20000400000 */
[----:B------:R-:W-:Y:S01]  /*4640*/  ISETP.GT.AND P2, PT, R10, 0x8, P0 ;  /* 0x000000080a00780c */ /* 0x000fe20000744270 */
[----:B------:R-:W-:Y:S01]  /*4650*/  @P4 STG.E.U16 desc[UR12][R4.64+0x2], R25 ;  /* 0x0000021904004986 */ /* 0x000fe2000c10150c */
[----:B------:R-:W-:Y:S01]  /*4660*/  LEA R16, P4, R16, R4, 0x1 ;  /* 0x0000000410107211 */ /* 0x000fe200078808ff */
[-C--:B------:R-:W-:Y:S01]  /*4670*/  FMUL R32, R32, R0.reuse ;  /* 0x0000000020207220 */ /* 0x080fe20000400000 */
[C---:B------:R-:W-:Y:S01]  /*4680*/  ISETP.GT.AND P1, PT, R2.reuse, 0x8, PT ;  /* 0x000000080200780c */ /* 0x040fe20003f24270 */
[-C--:B------:R-:W-:Y:S01]  /*4690*/  FMUL R33, R33, R0.reuse ;  /* 0x0000000021217220 */ /* 0x080fe20000400000 */
[----:B------:R-:W-:Y:S01]  /*46a0*/  ISETP.GT.AND P0, PT, R2, 0x9, PT ;  /* 0x000000090200780c */ /* 0x000fe20003f04270 */
[----:B------:R-:W-:Y:S01]  /*46b0*/  IMAD.X R17, R11, 0x1, R5, P4 ;  /* 0x000000010b117824 */ /* 0x000fe200020e0605 */
[C---:B------:R-:W-:Y:S01]  /*46c0*/  ISETP.GT.AND P5, PT, R10.reuse, RZ, P1 ;  /* 0x000000ff0a00720c */ /* 0x040fe20000fa4270 */
[--C-:B------:R-:W-:Y:S01]  /*46d0*/  @P3 IMAD.MOV.U32 R6, RZ, RZ, R16.reuse ;  /* 0x000000ffff063224 */ /* 0x100fe200078e0010 */
[C---:B------:R-:W-:Y:S01]  /*46e0*/  ISETP.GT.AND P4, PT, R10.reuse, RZ, P0 ;  /* 0x000000ff0a00720c */ /* 0x040fe20000784270 */
[--C-:B------:R-:W-:Y:S01]  /*46f0*/  @P3 IMAD.MOV.U32 R7, RZ, RZ, R17.reuse ;  /* 0x000000ffff073224 */ /* 0x100fe200078e0011 */
[----:B------:R-:W-:Y:S01]  /*4700*/  ISETP.GT.AND P1, PT, R10, 0x8, P1 ;  /* 0x000000080a00780c */ /* 0x000fe20000f24270 */
[----:B------:R-:W-:Y:S01]  /*4710*/  FMUL R34, R34, R0 ;  /* 0x0000000022227220 */ /* 0x000fe20000400000 */
[----:B------:R-:W-:Y:S01]  /*4720*/  F2FP.F16.F32.PACK_AB R26, RZ, R26 ;  /* 0x0000001aff1a723e */ /* 0x000fe200000000ff */
[-C--:B------:R-:W-:Y:S01]  /*4730*/  FMUL R35, R35, R0.reuse ;  /* 0x0000000023237220 */ /* 0x080fe20000400000 */
[----:B------:R-:W-:Y:S01]  /*4740*/  F2FP.F16.F32.PACK_AB R27, RZ, R27 ;  /* 0x0000001bff1b723e */ /* 0x000fe200000000ff */
[----:B------:R-:W-:Y:S01]  /*4750*/  FMUL R36, R36, R0 ;  /* 0x0000000024247220 */ /* 0x000fe20000400000 */
[----:B------:R-:W-:Y:S01]  /*4760*/  F2FP.F16.F32.PACK_AB R28, RZ, R28 ;  /* 0x0000001cff1c723e */ /* 0x000fe200000000ff */
[----:B------:R-:W-:Y:S01]  /*4770*/  @P2 STG.E.U16 desc[UR12][R16.64], R26 ;  /* 0x0000001a10002986 */ /* 0x000fe2000c10150c */
[----:B------:R-:W-:Y:S01]  /*4780*/  F2FP.F16.F32.PACK_AB R29, RZ, R29 ;  /* 0x0000001dff1d723e */ /* 0x000fe200000000ff */
[-C--:B------:R-:W-:Y:S01]  /*4790*/  FMUL R37, R37, R0.reuse ;  /* 0x0000000025257220 */ /* 0x080fe20000400000 */
[----:B------:R-:W-:Y:S01]  /*47a0*/  ISETP.GT.AND P2, PT, R10, 0x8, P0 ;  /* 0x000000080a00780c */ /* 0x000fe20000744270 */
[----:B------:R0:W-:Y:S01]  /*47b0*/  @P3 STG.E.U16 desc[UR12][R6.64+0x2], R27 ;  /* 0x0000021b06003986 */ /* 0x0001e2000c10150c */
[----:B------:R-:W-:Y:S01]  /*47c0*/  ISETP.GT.AND P3, PT, R2, 0x10, PT ;  /* 0x000000100200780c */ /* 0x000fe20003f64270 */
[----:B------:R-:W-:Y:S01]  /*47d0*/  FMUL R38, R38, R0 ;  /* 0x0000000026267220 */ /* 0x000fe20000400000 */
[----:B------:R-:W-:Y:S01]  /*47e0*/  F2FP.F16.F32.PACK_AB R30, RZ, R30 ;  /* 0x0000001eff1e723e */ /* 0x000fe200000000ff */
[----:B------:R-:W-:Y:S01]  /*47f0*/  @P5 STG.E.U16 desc[UR12][R4.64+0x10], R28 ;  /* 0x0000101c04005986 */ /* 0x000fe2000c10150c */
[----:B------:R-:W-:Y:S01]  /*4800*/  ISETP.GT.AND P0, PT, R2, 0x11, PT ;  /* 0x000000110200780c */ /* 0x000fe20003f04270 */
[-C--:B------:R-:W-:Y:S01]  /*4810*/  FMUL R39, R39, R0.reuse ;  /* 0x0000000027277220 */ /* 0x080fe20000400000 */
[----:B------:R-:W-:Y:S01]  /*4820*/  F2FP.F16.F32.PACK_AB R31, RZ, R31 ;  /* 0x0000001fff1f723e */ /* 0x000fe200000000ff */
[----:B------:R-:W-:Y:S01]  /*4830*/  @P4 STG.E.U16 desc[UR12][R4.64+0x12], R29 ;  /* 0x0000121d04004986 */ /* 0x000fe2000c10150c */
[----:B------:R-:W-:Y:S01]  /*4840*/  ISETP.GT.AND P4, PT, R10, RZ, P3 ;  /* 0x000000ff0a00720c */ /* 0x000fe20001f84270 */
[----:B------:R-:W-:Y:S01]  /*4850*/  FMUL R40, R40, R0 ;  /* 0x0000000028287220 */ /* 0x000fe20000400000 */
[C---:B------:R-:W-:Y:S01]  /*4860*/  ISETP.GT.AND P3, PT, R10.reuse, 0x8, P3 ;  /* 0x000000080a00780c */ /* 0x040fe20001f64270 */
[--C-:B0-----:R-:W-:Y:S01]  /*4870*/  @P1 IMAD.MOV.U32 R6, RZ, RZ, R16.reuse ;  /* 0x000000ffff061224 */ /* 0x101fe200078e0010 */
[----:B------:R-:W-:Y:S01]  /*4880*/  ISETP.GT.AND P5, PT, R10, RZ, P0 ;  /* 0x000000ff0a00720c */ /* 0x000fe200007a4270 */
[--C-:B------:R-:W-:Y:S01]  /*4890*/  @P1 IMAD.MOV.U32 R7, RZ, RZ, R17.reuse ;  /* 0x000000ffff071224 */ /* 0x100fe200078e0011 */
[----:B------:R-:W-:Y:S01]  /*48a0*/  F2FP.F16.F32.PACK_AB R32, RZ, R32 ;  /* 0x00000020ff20723e */ /* 0x000fe200000000ff */
[-C--:B------:R-:W-:Y:S01]  /*48b0*/  FMUL R41, R41, R0.reuse ;  /* 0x0000000029297220 */ /* 0x080fe20000400000 */
[----:B------:R-:W-:Y:S01]  /*48c0*/  F2FP.F16.F32.PACK_AB R33, RZ, R33 ;  /* 0x00000021ff21723e */ /* 0x000fe200000000ff */
[-C--:B------:R-:W-:Y:S01]  /*48d0*/  FMUL R42, R42, R0.reuse ;  /* 0x000000002a2a7220 */ /* 0x080fe20000400000 */
[----:B------:R0:W-:Y:S01]  /*48e0*/  @P1 STG.E.U16 desc[UR12][R6.64+0x10], R30 ;  /* 0x0000101e06001986 */ /* 0x0001e2000c10150c */
[----:B------:R-:W-:Y:S01]  /*48f0*/  ISETP.GT.AND P1, PT, R10, 0x8, P0 ;  /* 0x000000080a00780c */ /* 0x000fe20000724270 */
[----:B------:R-:W-:Y:S01]  /*4900*/  FMUL R43, R43, R0 ;  /* 0x000000002b2b7220 */ /* 0x000fe20000400000 */
[----:B------:R-:W-:Y:S01]  /*4910*/  F2FP.F16.F32.PACK_AB R34, RZ, R34 ;  /* 0x00000022ff22723e */ /* 0x000fe200000000ff */
[-C--:B------:R-:W-:Y:S01]  /*4920*/  FMUL R44, R44, R0.reuse ;  /* 0x000000002c2c7220 */ /* 0x080fe20000400000 */
[----:B------:R-:W-:Y:S01]  /*4930*/  F2FP.F16.F32.PACK_AB R35, RZ, R35 ;  /* 0x00000023ff23723e */ /* 0x000fe200000000ff */
[-C--:B------:R-:W-:Y:S01]  /*4940*/  FMUL R45, R45, R0.reuse ;  /* 0x000000002d2d7220 */ /* 0x080fe20000400000 */
[----:B------:R-:W-:Y:S01]  /*4950*/  ISETP.GT.AND P0, PT, R2, 0x19, PT ;  /* 0x000000190200780c */ /* 0x000fe20003f04270 */
[----:B------:R-:W-:Y:S01]  /*4960*/  FMUL R46, R46, R0 ;  /* 0x000000002e2e7220 */ /* 0x000fe20000400000 */
[----:B------:R-:W-:Y:S01]  /*4970*/  F2FP.F16.F32.PACK_AB R36, RZ, R36 ;  /* 0x00000024ff24723e */ /* 0x000fe200000000ff */
[----:B------:R-:W-:Y:S01]  /*4980*/  FMUL R47, R47, R0 ;  /* 0x000000002f2f7220 */ /* 0x000fe20000400000 */
[----:B------:R-:W-:Y:S01]  /*4990*/  F2FP.F16.F32.PACK_AB R37, RZ, R37 ;  /* 0x00000025ff25723e */ /* 0x000fe200000000ff */
[--C-:B0-----:R-:W-:Y:S01]  /*49a0*/  @P2 IMAD.MOV.U32 R6, RZ, RZ, R16.reuse ;  /* 0x000000ffff062224 */ /* 0x101fe200078e0010 */
[----:B------:R-:W-:Y:S01]  /*49b0*/  F2FP.F16.F32.PACK_AB R38, RZ, R38 ;  /* 0x00000026ff26723e */ /* 0x000fe200000000ff */
[--C-:B------:R-:W-:Y:S01]  /*49c0*/  @P2 IMAD.MOV.U32 R7, RZ, RZ, R17.reuse ;  /* 0x000000ffff072224 */ /* 0x100fe200078e0011 */
[----:B------:R-:W-:Y:S01]  /*49d0*/  F2FP.F16.F32.PACK_AB R39, RZ, R39 ;  /* 0x00000027ff27723e */ /* 0x000fe200000000ff */
[----:B------:R-:W-:Y:S01]  /*49e0*/  FMUL R48, R48, R0 ;  /* 0x0000000030307220 */ /* 0x000fe20000400000 */
[----:B------:R-:W-:Y:S01]  /*49f0*/  F2FP.F16.F32.PACK_AB R40, RZ, R40 ;  /* 0x00000028ff28723e */ /* 0x000fe200000000ff */
[-C--:B------:R-:W-:Y:S01]  /*4a00*/  FMUL R49, R49, R0.reuse ;  /* 0x0000000031317220 */ /* 0x080fe20000400000 */
[----:B------:R0:W-:Y:S01]  /*4a10*/  @P2 STG.E.U16 desc[UR12][R6.64+0x12], R31 ;  /* 0x0000121f06002986 */ /* 0x0001e2000c10150c */
[----:B------:R-:W-:Y:S01]  /*4a20*/  ISETP.GT.AND P2, PT, R2, 0x18, PT ;  /* 0x000000180200780c */ /* 0x000fe20003f44270 */
[-C--:B------:R-:W-:Y:S01]  /*4a30*/  FMUL R50, R50, R0.reuse ;  /* 0x0000000032327220 */ /* 0x080fe20000400000 */
[----:B------:R-:W-:Y:S01]  /*4a40*/  F2FP.F16.F32.PACK_AB R41, RZ, R41 ;  /* 0x00000029ff29723e */ /* 0x000fe200000000ff */
[----:B------:R-:W-:Y:S01]  /*4a50*/  @P4 STG.E.U16 desc[UR12][R4.64+0x20], R32 ;  /* 0x0000202004004986 */ /* 0x000fe2000c10150c */
[C---:B------:R-:W-:Y:S01]  /*4a60*/  ISETP.GT.AND P4, PT, R10.reuse, RZ, P2 ;  /* 0x000000ff0a00720c */ /* 0x040fe20001784270 */
[-C--:B------:R-:W-:Y:S01]  /*4a70*/  FMUL R51, R51, R0.reuse ;  /* 0x0000000033337220 */ /* 0x080fe20000400000 */
[C---:B------:R-:W-:Y:S01]  /*4a80*/  ISETP.GT.AND P2, PT, R10.reuse, 0x8, P2 ;  /* 0x000000080a00780c */ /* 0x040fe20001744270 */
[----:B------:R-:W-:Y:S01]  /*4a90*/  @P5 STG.E.U16 desc[UR12][R4.64+0x22], R33 ;  /* 0x0000222104005986 */ /* 0x000fe2000c10150c */
[----:B------:R-:W-:Y:S01]  /*4aa0*/  ISETP.GT.AND P5, PT, R10, RZ, P0 ;  /* 0x000000ff0a00720c */ /* 0x000fe200007a4270 */
[----:B------:R-:W-:Y:S01]  /*4ab0*/  FMUL R52, R52, R0 ;  /* 0x0000000034347220 */ /* 0x000fe20000400000 */
[----:B------:R-:W-:Y:S01]  /*4ac0*/  F2FP.F16.F32.PACK_AB R42, RZ, R42 ;  /* 0x0000002aff2a723e */ /* 0x000fe200000000ff */
[--C-:B0-----:R-:W-:Y:S01]  /*4ad0*/  @P3 IMAD.MOV.U32 R6, RZ, RZ, R16.reuse ;  /* 0x000000ffff063224 */ /* 0x101fe200078e0010 */
[----:B------:R-:W-:Y:S01]  /*4ae0*/  F2FP.F16.F32.PACK_AB R43, RZ, R43 ;  /* 0x0000002bff2b723e */ /* 0x000fe200000000ff */
[--C-:B------:R-:W-:Y:S01]  /*4af0*/  @P3 IMAD.MOV.U32 R7, RZ, RZ, R17.reuse ;  /* 0x000000ffff073224 */ /* 0x100fe200078e0011 */
[----:B------:R-:W-:Y:S01]  /*4b00*/  F2FP.F16.F32.PACK_AB R44, RZ, R44 ;  /* 0x0000002cff2c723e */ /* 0x000fe200000000ff */
[-C--:B------:R-:W-:Y:S01]  /*4b10*/  FMUL R53, R53, R0.reuse ;  /* 0x0000000035357220 */ /* 0x080fe20000400000 */
[----:B------:R-:W-:Y:S01]  /*4b20*/  F2FP.F16.F32.PACK_AB R45, RZ, R45 ;  /* 0x0000002dff2d723e */ /* 0x000fe200000000ff */
[-C--:B------:R-:W-:Y:S01]  /*4b30*/  FMUL R54, R54, R0.reuse ;  /* 0x0000000036367220 */ /* 0x080fe20000400000 */
[----:B------:R0:W-:Y:S01]  /*4b40*/  @P3 STG.E.U16 desc[UR12][R6.64+0x20], R34 ;  /* 0x0000202206003986 */ /* 0x0001e2000c10150c */
[----:B------:R-:W-:Y:S01]  /*4b50*/  ISETP.GT.AND P3, PT, R2, 0x20, PT ;  /* 0x000000200200780c */ /* 0x000fe20003f64270 */
[----:B------:R-:W-:Y:S01]  /*4b60*/  FMUL R55, R55, R0 ;  /* 0x0000000037377220 */ /* 0x000fe20000400000 */
[----:B------:R-:W-:Y:S01]  /*4b70*/  F2FP.F16.F32.PACK_AB R46, RZ, R46 ;  /* 0x0000002eff2e723e */ /* 0x000fe200000000ff */
[-C--:B------:R-:W-:Y:S01]  /*4b80*/  FMUL R56, R56, R0.reuse ;  /* 0x0000000038387220 */ /* 0x080fe20000400000 */
[----:B------:R-:W-:Y:S01]  /*4b90*/  F2FP.F16.F32.PACK_AB R47, RZ, R47 ;  /* 0x0000002fff2f723e */ /* 0x000fe200000000ff */
[----:B------:R-:W-:Y:S01]  /*4ba0*/  FMUL R57, R57, R0 ;  /* 0x0000000039397220 */ /* 0x000fe20000400000 */
[----:B------:R-:W-:Y:S01]  /*4bb0*/  F2FP.F16.F32.PACK_AB R48, RZ, R48 ;  /* 0x00000030ff30723e */ /* 0x000fe200000000ff */
[-C--:B------:R-:W-:Y:S01]  /*4bc0*/  FMUL R58, R58, R0.reuse ;  /* 0x000000003a3a7220 */ /* 0x080fe20000400000 */
[----:B------:R-:W-:Y:S01]  /*4bd0*/  F2FP.F16.F32.PACK_AB R49, RZ, R49 ;  /* 0x00000031ff31723e */ /* 0x000fe200000000ff */
        /* <DEDUP_REMOVED lines=10> */
[----:B------:R-:W-:Y:S01]  /*4c80*/  ISETP.GT.AND P1, PT, R10, 0x8, P0 ;  /* 0x000000080a00780c */ /* 0x000fe20000724270 */
[-C--:B------:R-:W-:Y:S01]  /*4c90*/  FMUL R62, R62, R0.reuse ;  /* 0x000000003e3e7220 */ /* 0x080fe20000400000 */
[----:B------:R-:W-:Y:S01]  /*4ca0*/  ISETP.GT.AND P0, PT, R2, 0x21, PT ;  /* 0x000000210200780c */ /* 0x000fe20003f04270 */
        /* <DEDUP_REMOVED lines=65> */
[----:B0-----:R-:W-:Y:S01]  /*50c0*/  @P1 IMAD.MOV.U32 R6, RZ, RZ, R16 ;  /* 0x000000ffff061224 */ /* 0x001fe200078e0010 */
[----:B------:R-:W-:Y:S01]  /*50d0*/  F2FP.F16.F32.PACK_AB R75, RZ, R75 ;  /* 0x0000004bff4b723e */ /* 0x000fe200000000ff */
[----:B------:R-:W-:Y:S01]  /*50e0*/  @P1 IMAD.MOV.U32 R7, RZ, RZ, R17 ;  /* 0x000000ffff071224 */ /* 0x000fe200078e0011 */
        /* <DEDUP_REMOVED lines=10> */
[----:B------:R-:W-:Y:S01]  /*5190*/  FMUL R0, R87, R0 ;  /* 0x0000000057007220 */ /* 0x000fe20000400000 */
[C---:B------:R-:W-:Y:S01]  /*51a0*/  ISETP.GT.AND P3, PT, R10.reuse, 0x8, P3 ;  /* 0x000000080a00780c */ /* 0x040fe20001f64270 */
[----:B------:R-:W-:Y:S01]  /*51b0*/  @P5 STG.E.U16 desc[UR12][R4.64+0x52], R45 ;  /* 0x0000522d04005986 */ /* 0x000fe2000c10150c */
[----:B------:R-:W-:-:S02]  /*51c0*/  ISETP.GT.AND P5, PT, R10, RZ, P0 ;  /* 0x000000ff0a00720c */ /* 0x000fc400007a4270 */
[----:B------:R-:W-:Y:S01]  /*51d0*/  F2FP.F16.F32.PACK_AB R78, RZ, R78 ;  /* 0x0000004eff4e723e */ /* 0x000fe200000000ff */
[----:B0-----:R-:W-:Y:S01]  /*51e0*/  @P2 IMAD.MOV.U32 R6, RZ, RZ, R16 ;  /* 0x000000ffff062224 */ /* 0x001fe200078e0010 */
[----:B------:R-:W-:Y:S01]  /*51f0*/  F2FP.F16.F32.PACK_AB R79, RZ, R79 ;  /* 0x0000004fff4f723e */ /* 0x000fe200000000ff */
[----:B------:R-:W-:Y:S01]  /*5200*/  @P2 IMAD.MOV.U32 R7, RZ, RZ, R17 ;  /* 0x000000ffff072224 */ /* 0x000fe200078e0011 */
[----:B------:R-:W-:Y:S02]  /*5210*/  F2FP.F16.F32.PACK_AB R80, RZ, R80 ;  /* 0x00000050ff50723e */ /* 0x000fe400000000ff */
[----:B------:R-:W-:Y:S02]  /*5220*/  F2FP.F16.F32.PACK_AB R81, RZ, R81 ;  /* 0x00000051ff51723e */ /* 0x000fe400000000ff */
[----:B------:R0:W-:Y:S01]  /*5230*/  @P2 STG.E.U16 desc[UR12][R6.64+0x50], R46 ;  /* 0x0000502e06002986 */ /* 0x0001e2000c10150c */
[----:B------:R-:W-:Y:S02]  /*5240*/  ISETP.GT.AND P2, PT, R2, 0x38, PT ;  /* 0x000000380200780c */ /* 0x000fe40003f44270 */
[----:B------:R-:W-:-:S02]  /*5250*/  F2FP.F16.F32.PACK_AB R82, RZ, R82 ;  /* 0x00000052ff52723e */ /* 0x000fc400000000ff */
[----:B------:R-:W-:Y:S02]  /*5260*/  F2FP.F16.F32.PACK_AB R83, RZ, R83 ;  /* 0x00000053ff53723e */ /* 0x000fe400000000ff */
[----:B------:R-:W-:Y:S02]  /*5270*/  F2FP.F16.F32.PACK_AB R84, RZ, R84 ;  /* 0x00000054ff54723e */ /* 0x000fe400000000ff */
[----:B------:R-:W-:Y:S02]  /*5280*/  F2FP.F16.F32.PACK_AB R85, RZ, R85 ;  /* 0x00000055ff55723e */ /* 0x000fe400000000ff */
[----:B------:R-:W-:Y:S01]  /*5290*/  F2FP.F16.F32.PACK_AB R86, RZ, R86 ;  /* 0x00000056ff56723e */ /* 0x000fe200000000ff */
[----:B0-----:R-:W-:Y:S02]  /*52a0*/  @P1 IMAD.MOV.U32 R6, RZ, RZ, R16 ;  /* 0x000000ffff061224 */ /* 0x001fe400078e0010 */
[----:B------:R-:W-:-:S05]  /*52b0*/  @P1 IMAD.MOV.U32 R7, RZ, RZ, R17 ;  /* 0x000000ffff071224 */ /* 0x000fca00078e0011 */
[----:B------:R0:W-:Y:S01]  /*52c0*/  @P1 STG.E.U16 desc[UR12][R6.64+0x52], R47 ;  /* 0x0000522f06001986 */ /* 0x0001e2000c10150c */
[----:B------:R-:W-:Y:S02]  /*52d0*/  ISETP.GT.AND P1, PT, R10, 0x8, P0 ;  /* 0x000000080a00780c */ /* 0x000fe40000724270 */
[----:B------:R-:W-:Y:S01]  /*52e0*/  ISETP.GT.AND P0, PT, R2, 0x39, PT ;  /* 0x000000390200780c */ /* 0x000fe20003f04270 */
[----:B------:R-:W-:Y:S01]  /*52f0*/  @P4 STG.E.U16 desc[UR12][R4.64+0x60], R48 ;  /* 0x0000603004004986 */ /* 0x000fe2000c10150c */
[C---:B------:R-:W-:Y:S02]  /*5300*/  ISETP.GT.AND P4, PT, R10.reuse, RZ, P2 ;  /* 0x000000ff0a00720c */ /* 0x040fe40001784270 */
[C---:B------:R-:W-:Y:S01]  /*5310*/  ISETP.GT.AND P2, PT, R10.reuse, 0x8, P2 ;  /* 0x000000080a00780c */ /* 0x040fe20001744270 */
[----:B------:R-:W-:Y:S01]  /*5320*/  @P5 STG.E.U16 desc[UR12][R4.64+0x62], R49 ;  /* 0x0000623104005986 */ /* 0x000fe2000c10150c */
[----:B------:R-:W-:Y:S01]  /*5330*/  ISETP.GT.AND P5, PT, R10, RZ, P0 ;  /* 0x000000ff0a00720c */ /* 0x000fe200007a4270 */
[----:B0-----:R-:W-:-:S02]  /*5340*/  @P3 IMAD.MOV.U32 R6, RZ, RZ, R16 ;  /* 0x000000ffff063224 */ /* 0x001fc400078e0010 */
[----:B------:R-:W-:-:S05]  /*5350*/  @P3 IMAD.MOV.U32 R7, RZ, RZ, R17 ;  /* 0x000000ffff073224 */ /* 0x000fca00078e0011 */
[----:B------:R0:W-:Y:S01]  /*5360*/  @P3 STG.E.U16 desc[UR12][R6.64+0x60], R50 ;  /* 0x0000603206003986 */ /* 0x0001e2000c10150c */
[----:B------:R-:W-:Y:S01]  /*5370*/  ISETP.GT.AND P3, PT, R2, 0x40, PT ;  /* 0x000000400200780c */ /* 0x000fe20003f64270 */
        /* <DEDUP_REMOVED lines=37> */
[C---:B------:R-:W-:Y:S02]  /*55d0*/  ISETP.GT.AND P5, PT, R10.reuse, RZ, P0 ;  /* 0x000000ff0a00720c */ /* 0x040fe400007a4270 */
[----:B------:R-:W-:Y:S01]  /*55e0*/  ISETP.GT.AND P0, PT, R10, 0x8, P0 ;  /* 0x000000080a00780c */ /* 0x000fe20000704270 */
[----:B0-----:R-:W-:-:S02]  /*55f0*/  @P2 IMAD.MOV.U32 R6, RZ, RZ, R16 ;  /* 0x000000ffff062224 */ /* 0x001fc400078e0010 */
[----:B------:R-:W-:-:S05]  /*5600*/  @P2 IMAD.MOV.U32 R7, RZ, RZ, R17 ;  /* 0x000000ffff072224 */ /* 0x000fca00078e0011 */
[----:B------:R0:W-:Y:S01]  /*5610*/  @P2 STG.E.U16 desc[UR12][R6.64+0x90], R62 ;  /* 0x0000903e06002986 */ /* 0x0001e2000c10150c */
[----:B------:R-:W-:Y:S01]  /*5620*/  ISETP.GT.AND P2, PT, R2, 0x59, PT ;  /* 0x000000590200780c */ /* 0x000fe20003f44270 */
[----:B0-----:R-:W-:Y:S02]  /*5630*/  @P1 IMAD.MOV.U32 R6, RZ, RZ, R16 ;  /* 0x000000ffff061224 */ /* 0x001fe400078e0010 */
[----:B------:R-:W-:-:S05]  /*5640*/  @P1 IMAD.MOV.U32 R7, RZ, RZ, R17 ;  /* 0x000000ffff071224 */ /* 0x000fca00078e0011 */
[----:B------:R0:W-:Y:S01]  /*5650*/  @P1 STG.E.U16 desc[UR12][R6.64+0x92], R63 ;  /* 0x0000923f06001986 */ /* 0x0001e2000c10150c */
[----:B------:R-:W-:-:S03]  /*5660*/  ISETP.GT.AND P1, PT, R2, 0x58, PT ;  /* 0x000000580200780c */ /* 0x000fc60003f24270 */
[----:B------:R-:W-:Y:S01]  /*5670*/  @P4 STG.E.U16 desc[UR12][R4.64+0xa0], R64 ;  /* 0x0000a04004004986 */ /* 0x000fe2000c10150c */
[C---:B------:R-:W-:Y:S02]  /*5680*/  ISETP.GT.AND P4, PT, R10.reuse, RZ, P1 ;  /* 0x000000ff0a00720c */ /* 0x040fe40000f84270 */
[C---:B------:R-:W-:Y:S01]  /*5690*/  ISETP.GT.AND P1, PT, R10.reuse, 0x8, P1 ;  /* 0x000000080a00780c */ /* 0x040fe20000f24270 */
[----:B------:R-:W-:Y:S01]  /*56a0*/  @P5 STG.E.U16 desc[UR12][R4.64+0xa2], R65 ;  /* 0x0000a24104005986 */ /* 0x000fe2000c10150c */
[C---:B------:R-:W-:Y:S02]  /*56b0*/  ISETP.GT.AND P5, PT, R10.reuse, RZ, P2 ;  /* 0x000000ff0a00720c */ /* 0x040fe400017a4270 */
[----:B------:R-:W-:Y:S01]  /*56c0*/  ISETP.GT.AND P2, PT, R10, 0x8, P2 ;  /* 0x000000080a00780c */ /* 0x000fe20001744270 */
[----:B0-----:R-:W-:Y:S02]  /*56d0*/  @P3 IMAD.MOV.U32 R6, RZ, RZ, R16 ;  /* 0x000000ffff063224 */ /* 0x001fe400078e0010 */
        /* <DEDUP_REMOVED lines=15> */
[----:B------:R0:W-:Y:S02]  /*57d0*/  @P1 STG.E.U16 desc[UR12][R6.64+0xb0], R70 ;  /* 0x0000b04606001986 */ /* 0x0001e4000c10150c */
[----:B0-----:R-:W-:Y:S02]  /*57e0*/  @P2 IMAD.MOV.U32 R6, RZ, RZ, R16 ;  /* 0x000000ffff062224 */ /* 0x001fe400078e0010 */
[----:B------:R-:W-:-:S05]  /*57f0*/  @P2 IMAD.MOV.U32 R7, RZ, RZ, R17 ;  /* 0x000000ffff072224 */ /* 0x000fca00078e0011 */
[----:B------:R0:W-:Y:S01]  /*5800*/  @P2 STG.E.U16 desc[UR12][R6.64+0xb2], R71 ;  /* 0x0000b24706002986 */ /* 0x0001e2000c10150c */
[----:B------:R-:W-:-:S03]  /*5810*/  ISETP.GT.AND P2, PT, R2, 0x71, PT ;  /* 0x000000710200780c */ /* 0x000fc60003f44270 */
[----:B------:R-:W-:Y:S01]  /*5820*/  @P4 STG.E.U16 desc[UR12][R4.64+0xc0], R72 ;  /* 0x0000c04804004986 */ /* 0x000fe2000c10150c */
[----:B------:R-:W-:-:S03]  /*5830*/  ISETP.GT.AND P4, PT, R2, 0x68, PT ;  /* 0x000000680200780c */ /* 0x000fc60003f84270 */
[----:B------:R-:W-:Y:S01]  /*5840*/  @P5 STG.E.U16 desc[UR12][R4.64+0xc2], R73 ;  /* 0x0000c24904005986 */ /* 0x000fe2000c10150c */
[----:B------:R-:W-:Y:S02]  /*5850*/  ISETP.GT.AND P5, PT, R2, 0x69, PT ;  /* 0x000000690200780c */ /* 0x000fe40003fa4270 */
[C---:B------:R-:W-:Y:S01]  /*5860*/  ISETP.GT.AND P1, PT, R10.reuse, RZ, P4 ;  /* 0x000000ff0a00720c */ /* 0x040fe20002724270 */
[----:B0-----:R-:W-:Y:S01]  /*5870*/  @P3 IMAD.MOV.U32 R6, RZ, RZ, R16 ;  /* 0x000000ffff063224 */ /* 0x001fe200078e0010 */
[C---:B------:R-:W-:Y:S01]  /*5880*/  ISETP.GT.AND P6, PT, R10.reuse, RZ, P5 ;  /* 0x000000ff0a00720c */ /* 0x040fe20002fc4270 */
[----:B------:R-:W-:Y:S01]  /*5890*/  @P3 IMAD.MOV.U32 R7, RZ, RZ, R17 ;  /* 0x000000ffff073224 */ /* 0x000fe200078e0011 */
[----:B------:R-:W-:-:S04]  /*58a0*/  ISETP.GT.AND P4, PT, R10, 0x8, P4 ;  /* 0x000000080a00780c */ /* 0x000fc80002784270 */
[----:B------:R0:W-:Y:S01]  /*58b0*/  @P3 STG.E.U16 desc[UR12][R6.64+0xc0], R74 ;  /* 0x0000c04a06003986 */ /* 0x0001e2000c10150c */
[----:B------:R-:W-:-:S06]  /*58c0*/  ISETP.GT.AND P3, PT, R2, 0x70, PT ;  /* 0x000000700200780c */ /* 0x000fcc0003f64270 */
[----:B------:R-:W-:Y:S02]  /*58d0*/  @P6 IMAD.MOV.U32 R3, RZ, RZ, R5 ;  /* 0x000000ffff036224 */ /* 0x000fe400078e0005 */
[----:B0-----:R-:W-:Y:S02]  /*58e0*/  @P0 IMAD.MOV.U32 R6, RZ, RZ, R16 ;  /* 0x000000ffff060224 */ /* 0x001fe400078e0010 */
[----:B------:R-:W-:-:S05]  /*58f0*/  @P0 IMAD.MOV.U32 R7, RZ, RZ, R17 ;  /* 0x000000ffff070224 */ /* 0x000fca00078e0011 */
[----:B------:R-:W-:Y:S01]  /*5900*/  @P0 STG.E.U16 desc[UR12][R6.64+0xc2], R75 ;  /* 0x0000c24b06000986 */ /* 0x000fe2000c10150c */
[----:B------:R-:W-:-:S03]  /*5910*/  ISETP.GT.AND P0, PT, R2, 0x79, PT ;  /* 0x000000790200780c */ /* 0x000fc60003f04270 */
[----:B------:R-:W-:Y:S01]  /*5920*/  @P1 STG.E.U16 desc[UR12][R4.64+0xd0], R76 ;  /* 0x0000d04c04001986 */ /* 0x000fe2000c10150c */
[----:B------:R-:W-:Y:S01]  /*5930*/  ISETP.GT.AND P1, PT, R2, 0x78, PT ;  /* 0x000000780200780c */ /* 0x000fe20003f24270 */
[----:B------:R-:W-:-:S05]  /*5940*/  @P6 IMAD.MOV.U32 R2, RZ, RZ, R4 ;  /* 0x000000ffff026224 */ /* 0x000fca00078e0004 */
[----:B------:R0:W-:Y:S01]  /*5950*/  @P6 STG.E.U16 desc[UR12][R2.64+0xd2], R77 ;  /* 0x0000d24d02006986 */ /* 0x0001e2000c10150c */
[C---:B------:R-:W-:Y:S02]  /*5960*/  ISETP.GT.AND P6, PT, R10.reuse, 0x8, P5 ;  /* 0x000000080a00780c */ /* 0x040fe40002fc4270 */
[C---:B------:R-:W-:Y:S02]  /*5970*/  ISETP.GT.AND P5, PT, R10.reuse, RZ, P3 ;  /* 0x000000ff0a00720c */ /* 0x040fe40001fa4270 */
[----:B------:R-:W-:Y:S01]  /*5980*/  ISETP.GT.AND P3, PT, R10, 0x8, P3 ;  /* 0x000000080a00780c */ /* 0x000fe20001f64270 */
[----:B0-----:R-:W-:Y:S02]  /*5990*/  @P4 IMAD.MOV.U32 R2, RZ, RZ, R16 ;  /* 0x000000ffff024224 */ /* 0x001fe400078e0010 */
[----:B------:R-:W-:-:S05]  /*59a0*/  @P4 IMAD.MOV.U32 R3, RZ, RZ, R17 ;  /* 0x000000ffff034224 */ /* 0x000fca00078e0011 */
[----:B------:R0:W-:Y:S01]  /*59b0*/  @P4 STG.E.U16 desc[UR12][R2.64+0xd0], R78 ;  /* 0x0000d04e02004986 */ /* 0x0001e2000c10150c */
        /* <DEDUP_REMOVED lines=14> */
[----:B------:R0:W-:Y:S02]  /*5aa0*/  @P4 STG.E.U16 desc[UR12][R2.64+0xe2], R81 ;  /* 0x0000e25102004986 */ /* 0x0001e4000c10150c */
        /* <DEDUP_REMOVED lines=8> */
[----:B------:R0:W-:Y:S04]  /*5b30*/  @P5 STG.E.U16 desc[UR12][R2.64+0xf0], R84 ;  /* 0x0000f05402005986 */ /* 0x0001e8000c10150c */
[----:B------:R1:W-:Y:S01]  /*5b40*/  @P6 STG.E.U16 desc[UR12][R4.64+0xf2], R85 ;  /* 0x0000f25504006986 */ /* 0x0003e2000c10150c */
[----:B0-----:R-:W-:Y:S02]  /*5b50*/  @P1 IMAD.MOV.U32 R2, RZ, RZ, R16 ;  /* 0x000000ffff021224 */ /* 0x001fe400078e0010 */
[----:B------:R-:W-:-:S05]  /*5b60*/  @P1 IMAD.MOV.U32 R3, RZ, RZ, R17 ;  /* 0x000000ffff031224 */ /* 0x000fca00078e0011 */
[----:B------:R1:W-:Y:S01]  /*5b70*/  @P1 STG.E.U16 desc[UR12][R2.64+0xf0], R86 ;  /* 0x0000f05602001986 */ /* 0x0003e2000c10150c */
[----:B------:R-:W-:Y:S05]  /*5b80*/  @!P0 EXIT ;  /* 0x000000000000894d */ /* 0x000fea0003800000 */
[----:B------:R-:W-:-:S05]  /*5b90*/  F2FP.F16.F32.PACK_AB R0, RZ, R0 ;  /* 0x00000000ff00723e */ /* 0x000fca00000000ff */
[----:B------:R-:W-:Y:S01]  /*5ba0*/  STG.E.U16 desc[UR12][R16.64+0xf2], R0 ;  /* 0x0000f20010007986 */ /* 0x000fe2000c10150c */
[----:B------:R-:W-:Y:S05]  /*5bb0*/  EXIT ;  /* 0x000000000000794d */ /* 0x000fea0003800000 */
.L_x_10:
[----:B------:R-:W-:-:S13]  /*5bc0*/  ISETP.NE.AND P0, PT, R6, RZ, PT ;  /* 0x000000ff0600720c */ /* 0x000fda0003f05270 */
[----:B------:R-:W-:Y:S05]  /*5bd0*/  @P0 EXIT ;  /* 0x000000000000094d */ /* 0x000fea0003800000 */
[----:B------:R-:W-:-:S13]  /*5be0*/  ELECT P0, URZ, PT ;  /* 0x00000000003f782f */ /* 0x000fda0003800000 */
[----:B------:R-:W-:Y:S05]  /*5bf0*/  @!P0 BRA `(.L_x_147) ;  /* 0x0000000800288947 */ /* 0x000fea0003800000 */
[----:B------:R-:W-:Y:S02]  /*5c00*/  ISETP.GE.AND P0, PT, R4, 0x1, PT ;  /* 0x000000010400780c */ /* 0x000fe40003f06270 */
[----:B---3-5:R-:W-:-:S04]  /*5c10*/  SHF.R.S32.HI R3, RZ, 0x1f, R8 ;  /* 0x0000001fff037819 */ /* 0x028fc80000011408 */
[----:B------:R-:W-:-:S07]  /*5c20*/  LEA.HI R3, R3, R8, RZ, 0x7 ;  /* 0x0000000803037211 */ /* 0x000fce00078f38ff */
[----:B------:R-:W-:Y:S05]  /*5c30*/  @!P0 BRA `(.L_x_147) ;  /* 0x0000000800188947 */ /* 0x000fea0003800000 */
[----:B------:R-:W-:Y:S01]  /*5c40*/  LOP3.LUT R3, R3, 0xffffff80, RZ, 0xc0, !PT ;  /* 0xffffff8003037812 */ /* 0x000fe200078ec0ff */
[----:B------:R-:W-:Y:S01]  /*5c50*/  IMAD.SHL.U32 R19, R5, 0x40, RZ ;  /* 0x0000004005137824 */ /* 0x000fe200078e00ff */
[----:B------:R-:W-:Y:S01]  /*5c60*/  ULDC UR4, c[0x0][0x384] ;  /* 0x0000e10000047ab9 */ /* 0x000fe20000000800 */
[C---:B------:R-:W-:Y:S01]  /*5c70*/  LOP3.LUT P0, RZ, R8.reuse, 0x1f, RZ, 0xc0, !PT ;  /* 0x0000001f08ff7812 */ /* 0x040fe2000780c0ff */
[----:B------:R-:W-:Y:S01]  /*5c80*/  IMAD.SHL.U32 R18, R9, 0x80, RZ ;  /* 0x0000008009127824 */ /* 0x000fe200078e00ff */
[----:B------:R-:W-:Y:S01]  /*5c90*/  ULDC UR5, c[0x0][0x388] ;  /* 0x0000e20000057ab9 */ /* 0x000fe20000000800 */
[----:B------:R-:W-:Y:S01]  /*5ca0*/  IMAD.IADD R3, R8, 0x1, -R3 ;  /* 0x0000000108037824 */ /* 0x000fe200078e0a03 */
[----:B------:R-:W-:Y:S01]  /*5cb0*/  LOP3.LUT R24, R2, 0x2, RZ, 0xfc, !PT ;  /* 0x0000000202187812 */ /* 0x000fe200078efcff */
[----:B-1----:R-:W-:Y:S01]  /*5cc0*/  IMAD.HI.U32 R0, R19, UR4, RZ ;  /* 0x0000000413007c27 */ /* 0x002fe2000f8e00ff */
[----:B------:R-:W-:Y:S02]  /*5cd0*/  CS2R R6, SRZ ;  /* 0x0000000000067805 */ /* 0x000fe4000001ff00 */
[----:B------:R-:W-:-:S02]  /*5ce0*/  CS2R R8, SRZ ;  /* 0x0000000000087805 */ /* 0x000fc4000001ff00 */
[C---:B------:R-:W-:Y:S01]  /*5cf0*/  ISETP.NE.AND P1, PT, R3.reuse, RZ, PT ;  /* 0x000000ff0300720c */ /* 0x040fe20003f25270 */
[----:B------:R-:W-:Y:S01]  /*5d00*/  VIADD R25, R4, 0x1 ;  /* 0x0000000104197836 */ /* 0x000fe20000000000 */
[----:B------:R-:W-:Y:S01]  /*5d10*/  ISETP.NE.OR P0, PT, R3, RZ, !P0 ;  /* 0x000000ff0300720c */ /* 0x000fe20004705670 */
[----:B------:R-:W-:Y:S01]  /*5d20*/  IMAD.MOV.U32 R3, RZ, RZ, RZ ;  /* 0x000000ffff037224 */ /* 0x000fe200078e00ff */
[----:B------:R-:W-:Y:S01]  /*5d30*/  SHF.R.U32.HI R0, RZ, UR5, R0 ;  /* 0x00000005ff007c19 */ /* 0x000fe20008011600 */
[----:B------:R-:W-:Y:S02]  /*5d40*/  IMAD.MOV.U32 R5, RZ, RZ, 0x1 ;  /* 0x00000001ff057424 */ /* 0x000fe400078e00ff */
[----:B------:R-:W-:-:S08]  /*5d50*/  VIADD R21, R18, 0x40 ;  /* 0x0000004012157836 */ /* 0x000fd00000000000 */
.L_x_151:
[----:B------:R-:W0:Y:S01]  /*5d60*/  S2R R11, SR_CgaCtaId ;  /* 0x00000000000b7919 */ /* 0x000e220000008800 */
[----:B------:R-:W-:-:S04]  /*5d70*/  MOV R10, 0x400 ;  /* 0x00000400000a7802 */ /* 0x000fc80000000f00 */
[----:B0-----:R-:W-:Y:S02]  /*5d80*/  LEA R20, R11, R10, 0x18 ;  /* 0x0000000a0b147211 */ /* 0x001fe400078ec0ff */
[----:B------:R-:W-:-:S03]  /*5d90*/  SHF.L.U32 R10, R5, 0x1f, RZ ;  /* 0x0000001f050a7819 */ /* 0x000fc600000006ff */
[----:B------:R-:W-:-:S07]  /*5da0*/  IMAD R11, R3, 0x8, R20 ;  /* 0x00000008030b7824 */ /* 0x000fce00078e0214 */
.L_x_148:
[----:B0-----:R0:W1:Y:S02]  /*5db0*/  SYNCS.PHASECHK.TRANS64.TRYWAIT P2, [R11+URZ+0x36048], R10 ;  /* 0x0360480a0b0075a7 */ /* 0x001064000804017f */
[----:B-1----:R-:W-:Y:S05]  /*5dc0*/  @!P2 NANOSLEEP.SYNCS 0x989680 ;  /* 0x009896800000a95d */ /* 0x002fea0003900000 */
[----:B------:R-:W1:Y:S02]  /*5dd0*/  @!P2 SYNCS.PHASECHK.TRANS64 P2, [R11+URZ+0x36048], R10 ;  /* 0x0360480a0b00a5a7 */ /* 0x000e64000804007f */
[----:B-1----:R-:W-:Y:S05]  /*5de0*/  @!P2 BRA `(.L_x_148) ;  /* 0xfffffffc00f0a947 */ /* 0x002fea000383ffff */
[----:B0-----:R-:W0:Y:S02]  /*5df0*/  @!P1 LDC R10, c[0x0][0x580] ;  /* 0x00016000ff0a9b82 */ /* 0x001e240000000800 */
[----:B0-----:R0:W-:Y:S02]  /*5e00*/  @!P1 SYNCS.ARRIVE.TRANS64 RZ, [R11+URZ+0x36000], R10 ;  /* 0x0360000a0bff99a7 */ /* 0x0011e4000800003f */
[----:B0-----:R-:W-:-:S04]  /*5e10*/  PRMT R10, R24, 0x9910, RZ ;  /* 0x00009910180a7816 */ /* 0x001fc800000000ff */
[----:B------:R-:W-:-:S13]  /*5e20*/  ISETP.NE.AND P2, PT, R10, 0x2, PT ;  /* 0x000000020a00780c */ /* 0x000fda0003f45270 */
[----:B------:R-:W-:Y:S05]  /*5e30*/  @P2 BRA `(.L_x_149) ;  /* 0x0000000000042947 */ /* 0x000fea0003800000 */
[----:B------:R-:W-:Y:S01]  /*5e40*/  BPT.TRAP 0x1 ;  /* 0x000000040000795c */ /* 0x000fe20000300000 */
.L_x_149:
[----:B------:R-:W-:Y:S05]  /*5e50*/  @P0 BRA `(.L_x_150) ;  /* 0x0000000000040947 */ /* 0x000fea0003800000 */
[----:B------:R-:W-:Y:S01]  /*5e60*/  BPT.TRAP 0x1 ;  /* 0x000000040000795c */ /* 0x000fe20000300000 */
.L_x_150:
[----:B------:R-:W0:Y:S01]  /*5e70*/  LDC R12, c[0x0][0x380] ;  /* 0x0000e000ff0c7b82 */ /* 0x000e220000000800 */
[----:B------:R-:W-:Y:S01]  /*5e80*/  R2UR UR4, R0 ;  /* 0x00000000000472ca */ /* 0x000fe200000e0000 */
[----:B------:R-:W-:Y:S01]  /*5e90*/  ULDC UR18, c[0x0][0x38c] ;  /* 0x0000e30000127ab9 */ /* 0x000fe20000000800 */
[----:B------:R-:W-:Y:S01]  /*5ea0*/  R2UR UR16, R19 ;  /* 0x00000000131072ca */ /* 0x000fe200000e0000 */
[----:B------:R-:W-:Y:S01]  /*5eb0*/  UISETP.NE.AND UP0, UPT, UR18, 0x1, UPT ;  /* 0x000000011200788c */ /* 0x000fe2000bf05270 */
[----:B------:R-:W-:Y:S01]  /*5ec0*/  R2UR UR25, R11 ;  /* 0x000000000b1972ca */ /* 0x000fe200000e0000 */
[----:B------:R-:W-:Y:S01]  /*5ed0*/  ULDC UR23, c[0x0][0x398] ;  /* 0x0000e60000177ab9 */ /* 0x000fe20000000800 */
[C---:B------:R-:W-:Y:S01]  /*5ee0*/  VIADD R11, R9.reuse, 0x1 ;  /* 0x00000001090b7836 */ /* 0x040fe20000000000 */
[----:B------:R-:W1:Y:S01]  /*5ef0*/  LDC.64 R14, c[0x0][0x3f8] ;  /* 0x0000fe00ff0e7b82 */ /* 0x000e620000000a00 */
[----:B------:R-:W-:Y:S01]  /*5f00*/  R2UR UR26, R8 ;  /* 0x00000000081a72ca */ /* 0x000fe200000e0000 */
[----:B------:R-:W-:Y:S01]  /*5f10*/  ULDC.64 UR30, c[0x0][0x198] ;  /* 0x00006600001e7ab9 */ /* 0x000fe20000000a00 */
[----:B------:R-:W-:Y:S01]  /*5f20*/  R2UR UR20, R9 ;  /* 0x00000000091472ca */ /* 0x000fe200000e0000 */
[----:B------:R-:W-:Y:S01]  /*5f30*/  UIADD3 UR34, UP2, UR30, 0x270, URZ ;  /* 0x000002701e227890 */ /* 0x000fe2000ff5e03f */
[----:B------:R-:W-:Y:S01]  /*5f40*/  R2UR UR24, R3 ;  /* 0x00000000031872ca */ /* 0x000fe200000e0000 */
[----:B------:R-:W-:Y:S01]  /*5f50*/  ULDC UR36, c[0x0][0x3ec] ;  /* 0x0000fb0000247ab9 */ /* 0x000fe20000000800 */
[----:B------:R-:W-:Y:S01]  /*5f60*/  @UP0 ULDC.64 UR6, c[0x0][0x390] ;  /* 0x0000e40000060ab9 */ /* 0x000fe20000000a00 */
[----:B------:R-:W1:Y:S01]  /*5f70*/  LDC.64 R16, c[0x0][0x3d0] ;  /* 0x0000f400ff107b82 */ /* 0x000e620000000a00 */
[----:B------:R-:W-:Y:S01]  /*5f80*/  UIADD3.X UR35, URZ, UR31, URZ, UP2, !UPT ;  /* 0x0000001f3f237290 */ /* 0x000fe200097fe43f */
[----:B------:R-:W-:Y:S01]  /*5f90*/  VIADD R25, R25, 0xffffffff ;  /* 0xffffffff19197836 */ /* 0x000fe20000000000 */
[----:B------:R-:W-:Y:S01]  /*5fa0*/  ULDC.64 UR8, c[0x0][0x3c0] ;  /* 0x0000f00000087ab9 */ /* 0x000fe20000000a00 */
[----:B------:R-:W-:Y:S01]  /*5fb0*/  R2UR UR21, R7 ;  /* 0x00000000071572ca */ /* 0x000fe200000e0000 */
[----:B------:R-:W-:Y:S01]  /*5fc0*/  ULDC.64 UR28, c[0x0][0x3f0] ;  /* 0x0000fc00001c7ab9 */ /* 0x000fe20000000a00 */
[----:B------:R-:W-:Y:S01]  /*5fd0*/  R2UR UR22, R6 ;  /* 0x00000000061672ca */ /* 0x000fe200000e0000 */
[----:B------:R-:W-:Y:S01]  /*5fe0*/  UIADD3 UR25, UR25, 0x36000, URZ ;  /* 0x0003600019197890 */ /* 0x000fe2000fffe03f */
[----:B0-----:R-:W-:Y:S01]  /*5ff0*/  ISETP.NE.AND P2, PT, R12, 0x1, PT ;  /* 0x000000010c00780c */ /* 0x001fe20003f45270 */
[----:B------:R-:W0:Y:S01]  /*6000*/  LDC R13, c[0x0][0x400] ;  /* 0x00010000ff0d7b82 */ /* 0x000e220000000800 */
[----:B------:R-:W-:Y:S01]  /*6010*/  ISETP.GT.AND P6, PT, R25, 0x1, PT ;  /* 0x000000011900780c */ /* 0x000fe20003fc4270 */
[----:B------:R-:W-:Y:S01]  /*6020*/  USHF.L.U32 UR26, UR26, 0x6, URZ ;  /* 0x000000061a1a7899 */ /* 0x000fe2000800063f */
[----:B------:R-:W-:Y:S01]  /*6030*/  UMOV UR32, 0x0 ;  /* 0x0000000000207882 */ /* 0x000fe20000000000 */
[----:B------:R-:W-:Y:S01]  /*6040*/  UMOV UR33, 0x10000000 ;  /* 0x1000000000217882 */ /* 0x000fe20000000000 */
[----:B------:R-:W-:-:S03]  /*6050*/  UMOV UR12, UR20 ;  /* 0x00000014000c7c82 */ /* 0x000fc60008000000 */
[----:B------:R-:W2:Y:S01]  /*6060*/  LDC.64 R22, c[0x0][0x3e0] ;  /* 0x0000f800ff167b82 */ /* 0x000ea20000000a00 */
[----:B------:R-:W-:Y:S01]  /*6070*/  UMOV UR13, UR21 ;  /* 0x00000015000d7c82 */ /* 0x000fe20008000000 */
[----:B------:R-:W-:Y:S02]  /*6080*/  UMOV UR14, UR22 ;  /* 0x00000016000e7c82 */ /* 0x000fe40008000000 */
[----:B------:R-:W-:-:S05]  /*6090*/  @P2 IMAD.U32 R10, RZ, RZ, UR4 ;  /* 0x00000004ff0a2e24 */ /* 0x000fca000f8e00ff */
[----:B------:R-:W-:Y:S01]  /*60a0*/  @P2 R2UR UR16, R10 ;  /* 0x000000000a1022ca */ /* 0x000fe200000e0000 */
[----:B------:R-:W-:Y:S02]  /*60b0*/  VIADD R10, R8, 0x1 ;  /* 0x00000001080a7836 */ /* 0x000fe40000000000 */
[----:B-1----:R-:W-:-:S03]  /*60c0*/  IMAD R8, R7, R16, R15 ;  /* 0x0000001007087224 */ /* 0x002fc600078e020f */
[----:B------:R-:W-:-:S07]  /*60d0*/  ISETP.NE.AND P2, PT, R10, UR15, PT ;  /* 0x0000000f0a007c0c */ /* 0x000fce000bf45270 */
[----:B------:R-:W-:Y:S02]  /*60e0*/  UIMAD.WIDE.U32 UR4, UR16, UR6, URZ ;  /* 0x00000006100472a5 */ /* 0x000fe4000f8e003f */
[----:B------:R-:W-:Y:S01]  /*60f0*/  UMOV UR17, UR16 ;  /* 0x0000001000117c82 */ /* 0x000fe20008000000 */
[----:B------:R-:W-:Y:S02]  /*6100*/  UIADD3 UR4, -UR16, URZ, URZ ;  /* 0x0000003f10047290 */ /* 0x000fe4000fffe13f */
[----:B------:R-:W-:Y:S01]  /*6110*/  @UP0 USHF.R.U32.HI UR17, URZ, UR7, UR5 ;  /* 0x000000073f110299 */ /* 0x000fe20008011605 */
[----:B------:R-:W-:Y:S01]  /*6120*/  @P2 IMAD.MOV R11, RZ, RZ, R9 ;  /* 0x000000ffff0b2224 */ /* 0x000fe200078e0209 */
[----:B------:R-:W-:Y:S01]  /*6130*/  UISETP.NE.AND UP0, UPT, UR23, 0x1, UPT ;  /* 0x000000011700788c */ /* 0x000fe2000bf05270 */
[----:B------:R-:W-:Y:S01]  /*6140*/  R2UR UR5, R20 ;  /* 0x00000000140572ca */ /* 0x000fe200000e0000 */
[----:B------:R-:W-:Y:S01]  /*6150*/  ULDC.64 UR6, c[0x0][0x3c8] ;  /* 0x0000f20000067ab9 */ /* 0x000fe20000000a00 */
[----:B------:R-:W-:Y:S01]  /*6160*/  IMAD R12, R12, UR4, R19 ;  /* 0x000000040c0c7c24 */ /* 0x000fe2000f8e0213 */
[----:B--2---:R-:W-:Y:S01]  /*6170*/  ISETP.NE.AND P3, PT, R11, R22, PT ;  /* 0x000000160b00720c */ /* 0x004fe20003f65270 */
[----:B------:R-:W-:Y:S01]  /*6180*/  IMAD R9, R9, UR7, R14 ;  /* 0x0000000709097c24 */ /* 0x000fe2000f8e020e */
[----:B------:R-:W-:Y:S01]  /*6190*/  UIADD3 UR4, UP1, UR30, 0xf0, URZ ;  /* 0x000000f01e047890 */ /* 0x000fe2000ff3e03f */
[----:B------:R-:W-:Y:S01]  /*61a0*/  IMAD R20, R3, 0x4000, R20 ;  /* 0x0000400003147824 */ /* 0x000fe200078e0214 */
[----:B------:R-:W-:Y:S01]  /*61b0*/  R2UR UR27, R12 ;  /* 0x000000000c1b72ca */ /* 0x000fe200000e0000 */
[----:B------:R-:W-:Y:S01]  /*61c0*/  IMAD.U32 R9, R8, 0x20, R9 ;  /* 0x0000002008097824 */ /* 0x000fe200078e0009 */
[----:B------:R-:W-:Y:S01]  /*61d0*/  UMOV UR30, UR17 ;  /* 0x00000011001e7c82 */ /* 0x000fe20008000000 */
[----:B------:R-:W-:Y:S01]  /*61e0*/  @UP0 ULDC UR10, c[0x0][0x39c] ;  /* 0x0000e700000a0ab9 */ /* 0x000fe20000000800 */
[----:B0-----:R-:W-:Y:S01]  /*61f0*/  IMAD R8, R6, R17, R13 ;  /* 0x0000001106087224 */ /* 0x001fe200078e020d */
[----:B------:R-:W-:Y:S01]  /*6200*/  UIMAD.WIDE.U32 UR10, UR17, UR10, URZ ;  /* 0x0000000a110a72a5 */ /* 0x000fe2000f8e003f */
[----:B------:R-:W-:Y:S01]  /*6210*/  R2UR UR19, R20 ;  /* 0x00000000141372ca */ /* 0x000fe200000e0000 */
[----:B------:R-:W-:Y:S01]  /*6220*/  @UP0 ULDC UR7, c[0x0][0x3a0] ;  /* 0x0000e80000070ab9 */ /* 0x000fe20000000800 */
[----:B------:R-:W-:Y:S01]  /*6230*/  IMAD.U32 R8, R8, 0x400, R9 ;  /* 0x0000040008087824 */ /* 0x000fe200078e0009 */
[----:B------:R-:W-:Y:S01]  /*6240*/  @UP0 USHF.R.U32.HI UR30, URZ, UR7, UR11 ;  /* 0x000000073f1e0299 */ /* 0x000fe2000801160b */
[----:B------:R-:W-:Y:S01]  /*6250*/  VIADD R12, R7, 0x1 ;  /* 0x00000001070c7836 */ /* 0x000fe20000000000 */
[----:B------:R-:W-:Y:S01]  /*6260*/  ULEA UR24, UR24, UR5, 0xd ;  /* 0x0000000518187291 */ /* 0x000fe2000f8e683f */
[----:B------:R-:W-:Y:S01]  /*6270*/  @P3 IMAD.MOV R12, RZ, RZ, R7 ;  /* 0x000000ffff0c3224 */ /* 0x000fe200078e0207 */
[----:B------:R-:W-:Y:S01]  /*6280*/  R2UR UR11, R8 ;  /* 0x00000000080b72ca */ /* 0x000fe200000e0000 */
[----:B------:R-:W-:Y:S01]  /*6290*/  UIADD3.X UR5, URZ, UR31, URZ, UP1, !UPT ;  /* 0x0000001f3f057290 */ /* 0x000fe20008ffe43f */
[----:B------:R-:W-:Y:S01]  /*62a0*/  R2UR UR10, R21 ;  /* 0x00000000150a72ca */ /* 0x000fe200000e0000 */
[----:B------:R-:W-:Y:S01]  /*62b0*/  UIADD3 UR7, -UR30, URZ, URZ ;  /* 0x0000003f1e077290 */ /* 0x000fe2000fffe13f */
[----:B------:R-:W-:Y:S01]  /*62c0*/  ISETP.NE.AND P4, PT, R12, R23, PT ;  /* 0x000000170c00720c */ /* 0x000fe20003f85270 */
[----:B------:R-:W-:Y:S01]  /*62d0*/  UIADD3 UR31, -UR17, URZ, URZ ;  /* 0x0000003f111f7290 */ /* 0x000fe2000fffe13f */
[----:B------:R-:W-:Y:S01]  /*62e0*/  VIADD R3, R3, 0x1 ;  /* 0x0000000103037836 */ /* 0x000fe20000000000 */
[----:B------:R-:W-:Y:S01]  /*62f0*/  UIMAD UR27, UR27, UR8, UR36 ;  /* 0x000000081b1b72a4 */ /* 0x000fe2000f8e0224 */
[----:B------:R-:W-:Y:S01]  /*6300*/  VIADD R13, R6, 0x1 ;  /* 0x00000001060d7836 */ /* 0x000fe20000000000 */
[----:B------:R-:W-:Y:S01]  /*6310*/  UIMAD UR7, UR23, UR7, UR17 ;  /* 0x00000007170772a4 */ /* 0x000fe2000f8e0211 */
[----:B------:R-:W-:Y:S01]  /*6320*/  SEL R9, R11, RZ, P3 ;  /* 0x000000ff0b097207 */ /* 0x000fe20001800000 */
[----:B------:R-:W-:Y:S01]  /*6330*/  UIMAD UR8, UR18, UR31, UR16 ;  /* 0x0000001f120872a4 */ /* 0x000fe2000f8e0210 */
[----:B------:R-:W-:Y:S01]  /*6340*/  R2UR UR18, R18 ;  /* 0x00000000121272ca */ /* 0x000fe200000e0000 */
[----:B------:R-:W-:Y:S01]  /*6350*/  UIMAD UR29, UR7, UR6, UR29 ;  /* 0x00000006071d72a4 */ /* 0x000fe2000f8e021d */
[----:B------:R-:W-:Y:S01]  /*6360*/  ISETP.NE.AND P5, PT, R3, 0x9, PT ;  /* 0x000000090300780c */ /* 0x000fe20003fa5270 */
[----:B------:R-:W-:Y:S01]  /*6370*/  UIMAD UR28, UR8, UR9, UR28 ;  /* 0x00000009081c72a4 */ /* 0x000fe2000f8e021c */
[----:B------:R-:W-:Y:S01]  /*6380*/  SEL R7, R12, RZ, P4 ;  /* 0x000000ff0c077207 */ /* 0x000fe20002000000 */
[----:B------:R-:W-:Y:S01]  /*6390*/  UPRMT UR6, UR11, 0x5410, URZ ;  /* 0x000054100b067896 */ /* 0x000fe2000800003f */
[----:B------:R-:W-:Y:S01]  /*63a0*/  SEL R8, RZ, 0x1, P5 ;  /* 0x00000001ff087807 */ /* 0x000fe20002800000 */
[----:B------:R-:W-:Y:S01]  /*63b0*/  UIADD3 UR16, UR19, 0x12000, URZ ;  /* 0x0001200013107890 */ /* 0x000fe2000fffe03f */
[----:B------:R-:W-:Y:S01]  /*63c0*/  @P4 IMAD.MOV R13, RZ, RZ, R6 ;  /* 0x000000ffff0d4224 */ /* 0x000fe200078e0206 */
[----:B------:R-:W-:Y:S01]  /*63d0*/  UIADD3 UR8, UR19, 0x14000, URZ ;  /* 0x0001400013087890 */ /* 0x000fe2000fffe03f */
[----:B------:R-:W-:Y:S01]  /*63e0*/  LOP3.LUT R5, R5, R8, RZ, 0x3c, !PT ;  /* 0x0000000805057212 */ /* 0x000fe200078e3cff */
[----:B------:R-:W-:Y:S01]  /*63f0*/  UMOV UR17, UR25 ;  /* 0x0000001900117c82 */ /* 0x000fe20008000000 */
[----:B------:R-:W-:Y:S01]  /*6400*/  UMOV UR19, UR26 ;  /* 0x0000001a00137c82 */ /* 0x000fe20008000000 */
[----:B------:R-:W-:Y:S01]  /*6410*/  UMOV UR9, UR25 ;  /* 0x0000001900097c82 */ /* 0x000fe20008000000 */
[----:B------:R0:W-:Y:S01]  /*6420*/  UTMALDG.5D.IM2COL [UR24], [UR4], UR6 ;  /* 0x00000018040073b4 */ /* 0x0001e20008060006 */
[----:B------:R-:W-:Y:S01]  /*6430*/  UMOV UR11, UR26 ;  /* 0x0000001a000b7c82 */ /* 0x000fe20008000000 */
[----:B------:R-:W-:Y:S01]  /*6440*/  SEL R8, R10, RZ, P2 ;  /* 0x000000ff0a087207 */ /* 0x000fe20001000000 */
[----:B------:R-:W-:Y:S01]  /*6450*/  IMAD.MOV.U32 R6, RZ, RZ, R13 ;  /* 0x000000ffff067224 */ /* 0x000fe200078e000d */
[----:B------:R-:W-:Y:S01]  /*6460*/  SEL R3, R3, RZ, P5 ;  /* 0x000000ff03037207 */ /* 0x000fe20002800000 */
[----:B------:R0:W-:Y:S01]  /*6470*/  UTMALDG.5D [UR16], [UR34], desc[UR32] ;  /* 0x00002010220075b4 */ /* 0x0001e20008021000 */
[----:B------:R0:W-:Y:S02]  /*6480*/  UTMALDG.5D [UR8], [UR34], desc[UR32] ;  /* 0x00002008220075b4 */ /* 0x0001e40008021000 */
[----:B0-----:R-:W-:Y:S05]  /*6490*/  @P6 BRA `(.L_x_151) ;  /* 0xfffffff800306947 */ /* 0x001fea000383ffff */
.L_x_147:
[----:B------:R-:W-:Y:S01]  /*64a0*/  ISETP.GE.U32.AND P2, PT, R4, 0x9, PT ;  /* 0x000000090400780c */ /* 0x000fe20003f46070 */
[----:B------:R-:W-:Y:S05]  /*64b0*/  WARPSYNC.ALL ;  /* 0x0000000000007948 */ /* 0x000fea0003800000 */
[----:B------:R-:W-:-:S07]  /*64c0*/  ELECT P1, URZ, PT ;  /* 0x00000000003f782f */ /* 0x000fce0003820000 */
[----:B------:R-:W-:-:S05]  /*64d0*/  @P2 IMAD.WIDE.U32 R6, R4, 0x38e38e39, RZ ;  /* 0x38e38e3904062825 */ /* 0x000fca00078e00ff */
[----:B-1---5:R-:W-:-:S04]  /*64e0*/  @P2 SHF.R.U32.HI R0, RZ, 0x1, R7 ;  /* 0x00000001ff002819 */ /* 0x022fc80000011607 */
[----:B------:R-:W-:-:S04]  /*64f0*/  @P2 LOP3.LUT R0, R0, 0x1, RZ, 0xc0, !PT ;  /* 0x0000000100002812 */ /* 0x000fc800078ec0ff */
[----:B------:R-:W-:Y:S01]  /*6500*/  @P2 ISETP.NE.U32.AND P0, PT, R0, 0x1, PT ;  /* 0x000000010000280c */ /* 0x000fe20003f05070 */
[----:B------:R-:W-:-:S12]  /*6510*/  @!P1 EXIT ;  /* 0x000000000000994d */ /* 0x000fd80003800000 */
[----:B------:R-:W-:Y:S01]  /*6520*/  LOP3.LUT R2, R2, 0x2, RZ, 0xfc, !PT ;  /* 0x0000000202027812 */ /* 0x000fe200078efcff */
[----:B------:R-:W-:Y:S01]  /*6530*/  IMAD.MOV.U32 R0, RZ, RZ, 0x1 ;  /* 0x00000001ff007424 */ /* 0x000fe200078e00ff */
[----:B------:R-:W-:Y:S02]  /*6540*/  @P2 ISETP.NE.U32.AND.EX P0, PT, RZ, RZ, PT, P0 ;  /* 0x000000ffff00220c */ /* 0x000fe40003f05100 */
[----:B------:R-:W-:Y:S02]  /*6550*/  ISETP.NE.AND P1, PT, R2, 0x3, PT ;  /* 0x000000030200780c */ /* 0x000fe40003f25270 */
[----:B------:R-:W-:-:S11]  /*6560*/  @P2 SEL R0, RZ, 0x1, !P0 ;  /* 0x00000001ff002807 */ /* 0x000fd60004000000 */
[----:B------:R-:W-:Y:S05]  /*6570*/  @!P1 BRA `(.L_x_152) ;  /* 0x0000000000049947 */ /* 0x000fea0003800000 */
[----:B------:R-:W-:Y:S01]  /*6580*/  BPT.TRAP 0x1 ;  /* 0x000000040000795c */ /* 0x000fe20000300000 */
.L_x_152:
[----:B------:R-:W0:Y:S01]  /*6590*/  S2R R5, SR_CgaCtaId ;  /* 0x0000000000057919 */ /* 0x000e220000008800 */
[----:B---3--:R-:W-:Y:S01]  /*65a0*/  IMAD.WIDE.U32 R2, R4, 0x38e38e39, RZ ;  /* 0x38e38e3904027825 */ /* 0x008fe200078e00ff */
[----:B------:R-:W-:-:S04]  /*65b0*/  MOV R2, 0x400 ;  /* 0x0000040000027802 */ /* 0x000fc80000000f00 */
[----:B------:R-:W-:-:S05]  /*65c0*/  SHF.R.U32.HI R3, RZ, 0x1, R3 ;  /* 0x00000001ff037819 */ /* 0x000fca0000011603 */
[----:B------:R-:W-:Y:S01]  /*65d0*/  IMAD R4, R3, -0x9, R4 ;  /* 0xfffffff703047824 */ /* 0x000fe200078e0204 */
[----:B0-----:R-:W-:Y:S02]  /*65e0*/  LEA R2, R5, R2, 0x18 ;  /* 0x0000000205027211 */ /* 0x001fe400078ec0ff */
[----:B------:R-:W-:-:S03]  /*65f0*/  SHF.L.U32 R5, R0, 0x1f, RZ ;  /* 0x0000001f00057819 */ /* 0x000fc600000006ff */
[----:B------:R-:W-:-:S04]  /*6600*/  VIADD R3, R2, 0x36048 ;  /* 0x0003604802037836 */ /* 0x000fc80000000000 */
[----:B------:R-:W-:-:S07]  /*6610*/  IMAD R2, R4, 0x8, R3 ;  /* 0x0000000804027824 */ /* 0x000fce00078e0203 */
.L_x_153:
[----:B0-----:R0:W1:Y:S02]  /*6620*/  SYNCS.PHASECHK.TRANS64.TRYWAIT P0, [R2+URZ], R5 ;  /* 0x00000005020075a7 */ /* 0x001064000800017f */
[----:B-1----:R-:W-:Y:S05]  /*6630*/  @!P0 NANOSLEEP.SYNCS 0x989680 ;  /* 0x009896800000895d */ /* 0x002fea0003900000 */
[----:B------:R-:W1:Y:S02]  /*6640*/  @!P0 SYNCS.PHASECHK.TRANS64 P0, [R2+URZ], R5 ;  /* 0x00000005020085a7 */ /* 0x000e64000800007f */
[----:B-1----:R-:W-:Y:S05]  /*6650*/  @!P0 BRA `(.L_x_153) ;  /* 0xfffffffc00f08947 */ /* 0x002fea000383ffff */
[----:B------:R-:W-:-:S05]  /*6660*/  VIADD R4, R4, 0x1 ;  /* 0x0000000104047836 */ /* 0x000fca0000000000 */
[----:B------:R-:W-:-:S04]  /*6670*/  ISETP.NE.AND P0, PT, R4, 0x9, PT ;  /* 0x000000090400780c */ /* 0x000fc80003f05270 */
[----:B0-----:R-:W-:Y:S02]  /*6680*/  SEL R5, RZ, 0x1, P0 ;  /* 0x00000001ff057807 */ /* 0x001fe40000000000 */
[----:B------:R-:W-:Y:S02]  /*6690*/  SEL R4, R4, RZ, P0 ;  /* 0x000000ff04047207 */ /* 0x000fe40000000000 */
[----:B------:R-:W-:-:S03]  /*66a0*/  LOP3.LUT R7, R0, R5, RZ, 0x3c, !PT ;  /* 0x0000000500077212 */ /* 0x000fc600078e3cff */
[----:B------:R-:W-:Y:S01]  /*66b0*/  IMAD R0, R4, 0x8, R3 ;  /* 0x0000000804007824 */ /* 0x000fe200078e0203 */
[----:B------:R-:W-:-:S07]  /*66c0*/  SHF.L.U32 R5, R7, 0x1f, RZ ;  /* 0x0000001f07057819 */ /* 0x000fce00000006ff */
.L_x_154:
        /* <DEDUP_REMOVED lines=11> */
.L_x_155:
        /* <DEDUP_REMOVED lines=11> */
.L_x_156:
        /* <DEDUP_REMOVED lines=11> */
.L_x_157:
        /* <DEDUP_REMOVED lines=11> */
.L_x_158:
        /* <DEDUP_REMOVED lines=11> */
.L_x_159:
        /* <DEDUP_REMOVED lines=11> */
.L_x_160:
        /* <DEDUP_REMOVED lines=11> */
.L_x_161:
[----:B0-----:R0:W1:Y:S02]  /*6ba0*/  SYNCS.PHASECHK.TRANS64.TRYWAIT P0, [R4+URZ], R3 ;  /* 0x00000003040075a7 */ /* 0x001064000800017f */
[----:B-1----:R-:W-:Y:S05]  /*6bb0*/  @!P0 NANOSLEEP.SYNCS 0x989680 ;  /* 0x009896800000895d */ /* 0x002fea0003900000 */
[----:B------:R-:W1:Y:S02]  /*6bc0*/  @!P0 SYNCS.PHASECHK.TRANS64 P0, [R4+URZ], R3 ;  /* 0x00000003040085a7 */ /* 0x000e64000800007f */
[----:B-1----:R-:W-:Y:S05]  /*6bd0*/  @P0 EXIT ;  /* 0x000000000000094d */ /* 0x002fea0003800000 */
[----:B------:R-:W-:Y:S05]  /*6be0*/  BRA `(.L_x_161) ;  /* 0xfffffffc00ec7947 */ /* 0x000fea000383ffff */
.L_x_162:
[----:B------:R-:W-:-:S00]  /*6bf0*/  BRA `(.L_x_162) ;  /* 0xfffffffc00fc7947 */ /* 0x000fc0000383ffff */
[----:B------:R-:W-:-:S00]  /*6c00*/  NOP ;  /* 0x0000000000007918 */ /* 0x000fc00000000000 */
[----:B------:R-:W-:-:S00]  /*6c10*/  NOP ;  /* 0x0000000000007918 */ /* 0x000fc00000000000 */
[----:B------:R-:W-:-:S00]  /*6c20*/  NOP ;  /* 0x0000000000007918 */ /* 0x000fc00000000000 */
[----:B------:R-:W-:-:S00]  /*6c30*/  NOP ;  /* 0x0000000000007918 */ /* 0x000fc00000000000 */
[----:B------:R-:W-:-:S00]  /*6c40*/  NOP ;  /* 0x0000000000007918 */ /* 0x000fc00000000000 */
[----:B------:R-:W-:-:S00]  /*6c50*/  NOP ;  /* 0x0000000000007918 */ /* 0x000fc00000000000 */
[----:B------:R-:W-:-:S00]  /*6c60*/  NOP ;  /* 0x0000000000007918 */ /* 0x000fc00000000000 */
[----:B------:R-:W-:-:S00]  /*6c70*/  NOP ;  /* 0x0000000000007918 */ /* 0x000fc00000000000 */
.L_x_163:


//--------------------- .nv.shared._ZN7cutlass13device_kernelINS_4conv6kernel13ConvUniversalINS1_16ConvProblemShapeILNS1_8OperatorE1ELi3EEENS1_10collective14CollectiveConvINS1_46MainloopSm90TmaGmmaWarpSpecializedImplicitGemmILS5_1ELi9ELi3EN4cute5tupleIJNSA_1CILi1EEESD_SD_EEENS1_36KernelImplicitTmaWarpSpecializedSm90ELi1EEENSB_IJNSC_ILi64EEENSC_ILi128EEENSB_IJSH_EEEEEENS_6half_tESL_NSA_8TiledMMAINSA_8MMA_AtomIJNSA_4SM904GMMA26MMA_64x128x16_F32F16F16_SSILNSP_5MajorE0ELSR_1ELNSP_7ScaleInE1ELSS_1EEEEEENSA_6LayoutISE_NSB_IJNSC_ILi0EEESW_SW_EEEEENSB_IJNSA_10UnderscoreESZ_SZ_EEEEENS7_6detail26Sm90ImplicitGemmTileTraitsINSA_20SM90_TMA_LOAD_IM2COLENSA_14ComposedLayoutINSA_7SwizzleILi3ELi4ELi3EEENSA_18smem_ptr_flag_bitsILi16EEENSV_INSB_IJNSB_IJNSC_ILi8EEES1A_EEENSB_IJSH_SD_EEENSB_IJSD_NSC_ILi9EEEEEEEEENSB_IJNSB_IJSH_NSC_ILi512EEEEEENSB_IJSD_SW_EEENSB_IJSW_NSC_ILi4096EEEEEEEEEEEEEvEENS13_INSA_13SM90_TMA_LOADENS15_IS17_S19_NSV_INSB_IJNSB_IJSH_NSC_ILi2EEEEEES1B_S1E_EEENSB_IJNSB_IJSD_S1J_EEES1H_NSB_IJSW_NSC_ILi8192EEEEEEEEEEEEEvEEEENS_8epilogue10collective6detail29Sm90TmaWarpSpecializedAdapterINS22_15DefaultEpilogueISL_NSB_IJNSB_IJllllEEESD_SW_EEES27_NS21_6thread17LinearCombinationISL_Li1EffLNS28_9ScaleType4KindE0ELNS_15FloatRoundStyleE2ESL_EENS_4gemm15EpilogueDefaultEEEEEvvEEEEvNT_6ParamsE --------------------------
	.section	.nv.shared._ZN7cutlass13device_kernelINS_4conv6kernel13ConvUniversalINS1_16ConvProblemShapeILNS1_8OperatorE1ELi3EEENS1_10collective14CollectiveConvINS1_46MainloopSm90TmaGmmaWarpSpecializedImplicitGemmILS5_1ELi9ELi3EN4cute5tupleIJNSA_1CILi1EEESD_SD_EEENS1_36KernelImplicitTmaWarpSpecializedSm90ELi1EEENSB_IJNSC_ILi64EEENSC_ILi128EEENSB_IJSH_EEEEEENS_6half_tESL_NSA_8TiledMMAINSA_8MMA_AtomIJNSA_4SM904GMMA26MMA_64x128x16_F32F16F16_SSILNSP_5MajorE0ELSR_1ELNSP_7ScaleInE1ELSS_1EEEEEENSA_6LayoutISE_NSB_IJNSC_ILi0EEESW_SW_EEEEENSB_IJNSA_10UnderscoreESZ_SZ_EEEEENS7_6detail26Sm90ImplicitGemmTileTraitsINSA_20SM90_TMA_LOAD_IM2COLENSA_14ComposedLayoutINSA_7SwizzleILi3ELi4ELi3EEENSA_18smem_ptr_flag_bitsILi16EEENSV_INSB_IJNSB_IJNSC_ILi8EEES1A_EEENSB_IJSH_SD_EEENSB_IJSD_NSC_ILi9EEEEEEEEENSB_IJNSB_IJSH_NSC_ILi512EEEEEENSB_IJSD_SW_EEENSB_IJSW_NSC_ILi4096EEEEEEEEEEEEEvEENS13_INSA_13SM90_TMA_LOADENS15_IS17_S19_NSV_INSB_IJNSB_IJSH_NSC_ILi2EEEEEES1B_S1E_EEENSB_IJNSB_IJSD_S1J_EEES1H_NSB_IJSW_NSC_ILi8192EEEEEEEEEEEEEvEEEENS_8epilogue10collective6detail29Sm90TmaWarpSpecializedAdapterINS22_15DefaultEpilogueISL_NSB_IJNSB_IJllllEEESD_SW_EEES27_NS21_6thread17LinearCombinationISL_Li1EffLNS28_9ScaleType4KindE0ELNS_15FloatRoundStyleE2ESL_EENS_4gemm15EpilogueDefaultEEEEEvvEEEEvNT_6ParamsE,"aw",@nobits
	.sectionflags	@""
	.align	16
	.zero		1024


//--------------------- .nv.shared.reserved.0     --------------------------
	.section	.nv.shared.reserved.0,"aw",@nobits
	.weak		__nv_reservedSMEM_offset_0_alias
	.size		__nv_reservedSMEM_offset_0_alias, 0, 0
	.other		__nv_reservedSMEM_offset_0_alias,@"STO_CUDA_RESERVED_SHARED STV_DEFAULT"
__nv_reservedSMEM_offset_0_alias:
	.zero		0


//--------------------- .nv.global                --------------------------
	.section	.nv.global,"aw",@nobits
.nv.global:
	.type		_ZN39_INTERNAL_36c972f5_4_k_cu_20115a48_27854cute1_E,@object
	.size		_ZN39_INTERNAL_36c972f5_4_k_cu_20115a48_27854cute1_E,(_ZN39_INTERNAL_36c972f5_4_k_cu_20115a48_27854cuda3std3__45__cpo6cbeginE - _ZN39_INTERNAL_36c972f5_4_k_cu_20115a48_27854cute1_E)
_ZN39_INTERNAL_36c972f5_4_k_cu_20115a48_27854cute1_E:
	.zero		1
	.type		_ZN39_INTERNAL_36c972f5_4_k_cu_20115a48_27854cuda3std3__45__cpo6cbeginE,@object
	.size		_ZN39_INTERNAL_36c972f5_4_k_cu_20115a48_27854cuda3std3__45__cpo6cbeginE,(_ZN39_INTERNAL_36c972f5_4_k_cu_20115a48_27854cuda3std3__48in_placeE - _ZN39_INTERNAL_36c972f5_4_k_cu_20115a48_27854cuda3std3__45__cpo6cbeginE)
_ZN39_INTERNAL_36c972f5_4_k_cu_20115a48_27854cuda3std3__45__cpo6cbeginE:
	.zero		1
	.type		_ZN39_INTERNAL_36c972f5_4_k_cu_20115a48_27854cuda3std3__48in_placeE,@object
	.size		_ZN39_INTERNAL_36c972f5_4_k_cu_20115a48_27854cuda3std3__48in_placeE,(_ZN39_INTERNAL_36c972f5_4_k_cu_20115a48_27854cuda3std6ranges3__45__cpo9iter_moveE - _ZN39_INTERNAL_36c972f5_4_k_cu_20115a48_27854cuda3std3__48in_placeE)
_ZN39_INTERNAL_36c972f5_4_k_cu_20115a48_27854cuda3std3__48in_placeE:
	.zero		1
	.type		_ZN39_INTERNAL_36c972f5_4_k_cu_20115a48_27854cuda3std6ranges3__45__cpo9iter_moveE,@object
	.size		_ZN39_INTERNAL_36c972f5_4_k_cu_20115a48_27854cuda3std6ranges3__45__cpo9iter_moveE,(_ZN39_INTERNAL_36c972f5_4_k_cu_20115a48_27854cuda3std3__45__cpo5beginE - _ZN39_INTERNAL_36c972f5_4_k_cu_20115a48_27854cuda3std6ranges3__45__cpo9iter_moveE)
_ZN39_INTERNAL_36c972f5_4_k_cu_20115a48_27854cuda3std6ranges3__45__cpo9iter_moveE:
	.zero		1
	.type		_ZN39_INTERNAL_36c972f5_4_k_cu_20115a48_27854cuda3std3__45__cpo5beginE,@object
	.size		_ZN39_INTERNAL_36c972f5_4_k_cu_20115a48_27854cuda3std3__45__cpo5beginE,(_ZN39_INTERNAL_36c972f5_4_k_cu_20115a48_27854cuda3std3__441_GLOBAL__N__36c972f5_4_k_cu_20115a48_27856ignoreE - _ZN39_INTERNAL_36c972f5_4_k_cu_20115a48_27854cuda3std3__45__cpo5beginE)
_ZN39_INTERNAL_36c972f5_4_k_cu_20115a48_27854cuda3std3__45__cpo5beginE:
	.zero		1
	.type		_ZN39_INTERNAL_36c972f5_4_k_cu_20115a48_27854cuda3std3__441_GLOBAL__N__36c972f5_4_k_cu_20115a48_27856ignoreE,@object
	.size		_ZN39_INTERNAL_36c972f5_4_k_cu_20115a48_27854cuda3std3__441_GLOBAL__N__36c972f5_4_k_cu_20115a48_27856ignoreE,(_ZN39_INTERNAL_36c972f5_4_k_cu_20115a48_27854cute7productE - _ZN39_INTERNAL_36c972f5_4_k_cu_20115a48_27854cuda3std3__441_GLOBAL__N__36c972f5_4_k_cu_20115a48_27856ignoreE)
_ZN39_INTERNAL_36c972f5_4_k_cu_20115a48_27854cuda3std3__441_GLOBAL__N__36c972f5_4_k_cu_20115a48_27856ignoreE:
	.zero		1
	.type		_ZN39_INTERNAL_36c972f5_4_k_cu_20115a48_27854cute7productE,@object
	.size		_ZN39_INTERNAL_36c972f5_4_k_cu_20115a48_27854cute7productE,(_ZN39_INTERNAL_36c972f5_4_k_cu_20115a48_27854cuda3std3__45__cpo3endE - _ZN39_INTERNAL_36c972f5_4_k_cu_20115a48_27854cute7productE)
_ZN39_INTERNAL_36c972f5_4_k_cu_20115a48_27854cute7productE:
	.zero		1
	.type		_ZN39_INTERNAL_36c972f5_4_k_cu_20115a48_27854cuda3std3__45__cpo3endE,@object
	.size		_ZN39_INTERNAL_36c972f5_4_k_cu_20115a48_27854cuda3std3__45__cpo3endE,(_ZN39_INTERNAL_36c972f5_4_k_cu_20115a48_27854cuda3std3__419piecewise_constructE - _ZN39_INTERNAL_36c972f5_4_k_cu_20115a48_27854cuda3std3__45__cpo3endE)
_ZN39_INTERNAL_36c972f5_4_k_cu_20115a48_27854cuda3std3__45__cpo3endE:
	.zero		1
	.type		_ZN39_INTERNAL_36c972f5_4_k_cu_20115a48_27854cuda3std3__419piecewise_constructE,@object
	.size		_ZN39_INTERNAL_36c972f5_4_k_cu_20115a48_27854cuda3std3__419piecewise_constructE,(_ZN39_INTERNAL_36c972f5_4_k_cu_20115a48_27854cuda3std3__45__cpo4cendE - _ZN39_INTERNAL_36c972f5_4_k_cu_20115a48_27854cuda3std3__419piecewise_constructE)
_ZN39_INTERNAL_36c972f5_4_k_cu_20115a48_27854cuda3std3__419piecewise_constructE:
	.zero		1
	.type		_ZN39_INTERNAL_36c972f5_4_k_cu_20115a48_27854cuda3std3__45__cpo4cendE,@object
	.size		_ZN39_INTERNAL_36c972f5_4_k_cu_20115a48_27854cuda3std3__45__cpo4cendE,(_ZN39_INTERNAL_36c972f5_4_k_cu_20115a48_27854cuda3std6ranges3__45__cpo4swapE - _ZN39_INTERNAL_36c972f5_4_k_cu_20115a48_27854cuda3std3__45__cpo4cendE)
_ZN39_INTERNAL_36c972f5_4_k_cu_20115a48_27854cuda3std3__45__cpo4cendE:
	.zero		1
	.type		_ZN39_INTERNAL_36c972f5_4_k_cu_20115a48_27854cuda3std6ranges3__45__cpo4swapE,@object
	.size		_ZN39_INTERNAL_36c972f5_4_k_cu_20115a48_27854cuda3std6ranges3__45__cpo4swapE,(.L_7 - _ZN39_INTERNAL_36c972f5_4_k_cu_20115a48_27854cuda3std6ranges3__45__cpo4swapE)
_ZN39_INTERNAL_36c972f5_4_k_cu_20115a48_27854cuda3std6ranges3__45__cpo4swapE:
	.zero		1
.L_7:


//--------------------- .nv.constant0._ZN7cutlass13device_kernelINS_4conv6kernel13ConvUniversalINS1_16ConvProblemShapeILNS1_8OperatorE1ELi3EEENS1_10collective14CollectiveConvINS1_46MainloopSm90TmaGmmaWarpSpecializedImplicitGemmILS5_1ELi9ELi3EN4cute5tupleIJNSA_1CILi1EEESD_SD_EEENS1_36KernelImplicitTmaWarpSpecializedSm90ELi1EEENSB_IJNSC_ILi64EEENSC_ILi128EEENSB_IJSH_EEEEEENS_6half_tESL_NSA_8TiledMMAINSA_8MMA_AtomIJNSA_4SM904GMMA26MMA_64x128x16_F32F16F16_SSILNSP_5MajorE0ELSR_1ELNSP_7ScaleInE1ELSS_1EEEEEENSA_6LayoutISE_NSB_IJNSC_ILi0EEESW_SW_EEEEENSB_IJNSA_10UnderscoreESZ_SZ_EEEEENS7_6detail26Sm90ImplicitGemmTileTraitsINSA_20SM90_TMA_LOAD_IM2COLENSA_14ComposedLayoutINSA_7SwizzleILi3ELi4ELi3EEENSA_18smem_ptr_flag_bitsILi16EEENSV_INSB_IJNSB_IJNSC_ILi8EEES1A_EEENSB_IJSH_SD_EEENSB_IJSD_NSC_ILi9EEEEEEEEENSB_IJNSB_IJSH_NSC_ILi512EEEEEENSB_IJSD_SW_EEENSB_IJSW_NSC_ILi4096EEEEEEEEEEEEEvEENS13_INSA_13SM90_TMA_LOADENS15_IS17_S19_NSV_INSB_IJNSB_IJSH_NSC_ILi2EEEEEES1B_S1E_EEENSB_IJNSB_IJSD_S1J_EEES1H_NSB_IJSW_NSC_ILi8192EEEEEEEEEEEEEvEEEENS_8epilogue10collective6detail29Sm90TmaWarpSpecializedAdapterINS22_15DefaultEpilogueISL_NSB_IJNSB_IJllllEEESD_SW_EEES27_NS21_6thread17LinearCombinationISL_Li1EffLNS28_9ScaleType4KindE0ELNS_15FloatRoundStyleE2ESL_EENS_4gemm15EpilogueDefaultEEEEEvvEEEEvNT_6ParamsE --------------------------
	.section	.nv.constant0._ZN7cutlass13device_kernelINS_4conv6kernel13ConvUniversalINS1_16ConvProblemShapeILNS1_8OperatorE1ELi3EEENS1_10collective14CollectiveConvINS1_46MainloopSm90TmaGmmaWarpSpecializedImplicitGemmILS5_1ELi9ELi3EN4cute5tupleIJNSA_1CILi1EEESD_SD_EEENS1_36KernelImplicitTmaWarpSpecializedSm90ELi1EEENSB_IJNSC_ILi64EEENSC_ILi128EEENSB_IJSH_EEEEEENS_6half_tESL_NSA_8TiledMMAINSA_8MMA_AtomIJNSA_4SM904GMMA26MMA_64x128x16_F32F16F16_SSILNSP_5MajorE0ELSR_1ELNSP_7ScaleInE1ELSS_1EEEEEENSA_6LayoutISE_NSB_IJNSC_ILi0EEESW_SW_EEEEENSB_IJNSA_10UnderscoreESZ_SZ_EEEEENS7_6detail26Sm90ImplicitGemmTileTraitsINSA_20SM90_TMA_LOAD_IM2COLENSA_14ComposedLayoutINSA_7SwizzleILi3ELi4ELi3EEENSA_18smem_ptr_flag_bitsILi16EEENSV_INSB_IJNSB_IJNSC_ILi8EEES1A_EEENSB_IJSH_SD_EEENSB_IJSD_NSC_ILi9EEEEEEEEENSB_IJNSB_IJSH_NSC_ILi512EEEEEENSB_IJSD_SW_EEENSB_IJSW_NSC_ILi4096EEEEEEEEEEEEEvEENS13_INSA_13SM90_TMA_LOADENS15_IS17_S19_NSV_INSB_IJNSB_IJSH_NSC_ILi2EEEEEES1B_S1E_EEENSB_IJNSB_IJSD_S1J_EEES1H_NSB_IJSW_NSC_ILi8192EEEEEEEEEEEEEvEEEENS_8epilogue10collective6detail29Sm90TmaWarpSpecializedAdapterINS22_15DefaultEpilogueISL_NSB_IJNSB_IJllllEEESD_SW_EEES27_NS21_6thread17LinearCombinationISL_Li1EffLNS28_9ScaleType4KindE0ELNS_15FloatRoundStyleE2ESL_EENS_4gemm15EpilogueDefaultEEEEEvvEEEEvNT_6ParamsE,"a",@progbits
	.sectionflags	@""
	.align	4
.nv.constant0._ZN7cutlass13device_kernelINS_4conv6kernel13ConvUniversalINS1_16ConvProblemShapeILNS1_8OperatorE1ELi3EEENS1_10collective14CollectiveConvINS1_46MainloopSm90TmaGmmaWarpSpecializedImplicitGemmILS5_1ELi9ELi3EN4cute5tupleIJNSA_1CILi1EEESD_SD_EEENS1_36KernelImplicitTmaWarpSpecializedSm90ELi1EEENSB_IJNSC_ILi64EEENSC_ILi128EEENSB_IJSH_EEEEEENS_6half_tESL_NSA_8TiledMMAINSA_8MMA_AtomIJNSA_4SM904GMMA26MMA_64x128x16_F32F16F16_SSILNSP_5MajorE0ELSR_1ELNSP_7ScaleInE1ELSS_1EEEEEENSA_6LayoutISE_NSB_IJNSC_ILi0EEESW_SW_EEEEENSB_IJNSA_10UnderscoreESZ_SZ_EEEEENS7_6detail26Sm90ImplicitGemmTileTraitsINSA_20SM90_TMA_LOAD_IM2COLENSA_14ComposedLayoutINSA_7SwizzleILi3ELi4ELi3EEENSA_18smem_ptr_flag_bitsILi16EEENSV_INSB_IJNSB_IJNSC_ILi8EEES1A_EEENSB_IJSH_SD_EEENSB_IJSD_NSC_ILi9EEEEEEEEENSB_IJNSB_IJSH_NSC_ILi512EEEEEENSB_IJSD_SW_EEENSB_IJSW_NSC_ILi4096EEEEEEEEEEEEEvEENS13_INSA_13SM90_TMA_LOADENS15_IS17_S19_NSV_INSB_IJNSB_IJSH_NSC_ILi2EEEEEES1B_S1E_EEENSB_IJNSB_IJSD_S1J_EEES1H_NSB_IJSW_NSC_ILi8192EEEEEEEEEEEEEvEEEENS_8epilogue10collective6detail29Sm90TmaWarpSpecializedAdapterINS22_15DefaultEpilogueISL_NSB_IJNSB_IJllllEEESD_SW_EEES27_NS21_6thread17LinearCombinationISL_Li1EffLNS28_9ScaleType4KindE0ELNS_15FloatRoundStyleE2ESL_EENS_4gemm15EpilogueDefaultEEEEEvvEEEEvNT_6ParamsE:
	.zero		1664


//--------------------- SYMBOLS --------------------------

	.type		.nv.reservedSmem.offset0,@object
	.size		.nv.reservedSmem.offset0,0x4
